	.target	sm_100a

	.elftype	@"ET_EXEC"


//--------------------- .note.nv.tkinfo           --------------------------
	.section	.note.nv.tkinfo,"",@"SHT_NOTE"
	.sectionflags	@"SHF_NOTE_NV_TKINFO"
	.tkinfo
        /*0018*/ 	.word	0x00000081
        /*0030*/ 	.string	""
        /*0030*/ 	.string	"ptxas-blackwell"
        /*0030*/ 	.string	"Cuda compilation tools, release 12.9, V12.9.86"
        /*0030*/ 	.string	"Build cuda_12.9.r12.9/compiler.36037853_0"
        /*0030*/ 	.string	"-v  -suppress-debug-info  -lineinfo  -arch sm_100a "



//--------------------- .note.nv.cuver            --------------------------
	.section	.note.nv.cuver,"",@"SHT_NOTE"
	.sectionflags	@"SHF_NOTE_NV_CUVER"
        /*0018*/ 	.short	0x0001
        /*001a*/ 	.short	0x0064
        /*001c*/ 	.short	0x0001
        /*001e*/ 	.short	0x0000
        /*0020*/ 	.short	0x0001
        /*0022*/ 	.short	0x0000


//--------------------- .nv.info                  --------------------------
	.section	.nv.info,"",@"SHT_CUDA_INFO"
	.align	4


	//----- nvinfo : EIATTR_REGCOUNT
	.align		4
        /*0000*/ 	.byte	0x04, 0x2f
        /*0002*/ 	.short	(.L_4 - .L_3)
	.align		4
.L_3:
        /*0004*/ 	.word	index@(gluon_tcgen05)
        /*0008*/ 	.word	0x00000087


	//----- nvinfo : EIATTR_FRAME_SIZE
	.align		4
.L_4:
        /*000c*/ 	.byte	0x04, 0x11
        /*000e*/ 	.short	(.L_6 - .L_5)
	.align		4
.L_5:
        /*0010*/ 	.word	index@($__internal_2_$__cuda_sm10x_tcgen05_guardrail_trap_unallocated_columns_being_dealloced)
        /*0014*/ 	.word	0x00000000


	//----- nvinfo : EIATTR_FRAME_SIZE
	.align		4
.L_6:
        /*0018*/ 	.byte	0x04, 0x11
        /*001a*/ 	.short	(.L_8 - .L_7)
	.align		4
.L_7:
        /*001c*/ 	.word	index@($__internal_1_$__cuda_sm10x_tcgen05_guardrail_trap_phase_invalid_during_alloc)
        /*0020*/ 	.word	0x00000000


	//----- nvinfo : EIATTR_FRAME_SIZE
	.align		4
.L_8:
        /*0024*/ 	.byte	0x04, 0x11
        /*0026*/ 	.short	(.L_10 - .L_9)
	.align		4
.L_9:
        /*0028*/ 	.word	index@($__internal_0_$__cuda_sm10x_tcgen05_guardrail_trap_col_being_dealloced_not_returned_by_alloc)
        /*002c*/ 	.word	0x00000000


	//----- nvinfo : EIATTR_FRAME_SIZE
	.align		4
.L_10:
        /*0030*/ 	.byte	0x04, 0x11
        /*0032*/ 	.short	(.L_12 - .L_11)
	.align		4
.L_11:
        /*0034*/ 	.word	index@(gluon_tcgen05)
        /*0038*/ 	.word	0x00000000


	//----- nvinfo : EIATTR_MIN_STACK_SIZE
	.align		4
.L_12:
        /*003c*/ 	.byte	0x04, 0x12
        /*003e*/ 	.short	(.L_14 - .L_13)
	.align		4
.L_13:
        /*0040*/ 	.word	index@(gluon_tcgen05)
        /*0044*/ 	.word	0x00000000
.L_14:


//--------------------- .nv.info.gluon_tcgen05    --------------------------
	.section	.nv.info.gluon_tcgen05,"",@"SHT_CUDA_INFO"
	.sectionflags	@""
	.align	4


	//----- nvinfo : EIATTR_CUDA_API_VERSION
	.align		4
        /*0000*/ 	.byte	0x04, 0x37
        /*0002*/ 	.short	(.L_16 - .L_15)
.L_15:
        /*0004*/ 	.word	0x00000081


	//----- nvinfo : EIATTR_KPARAM_INFO
	.align		4
.L_16:
        /*0008*/ 	.byte	0x04, 0x17
        /*000a*/ 	.short	(.L_18 - .L_17)
.L_17:
        /*000c*/ 	.word	0x00000000
        /*0010*/ 	.short	0x000a
        /*0012*/ 	.short	0x0048
        /*0014*/ 	.byte	0x00, 0xf4, 0x21, 0x00


	//----- nvinfo : EIATTR_KPARAM_INFO
	.align		4
.L_18:
        /*0018*/ 	.byte	0x04, 0x17
        /*001a*/ 	.short	(.L_20 - .L_19)
.L_19:
        /*001c*/ 	.word	0x00000000
        /*0020*/ 	.short	0x0009
        /*0022*/ 	.short	0x0040
        /*0024*/ 	.byte	0x00, 0xf4, 0x21, 0x00


	//----- nvinfo : EIATTR_KPARAM_INFO
	.align		4
.L_20:
        /*0028*/ 	.byte	0x04, 0x17
        /*002a*/ 	.short	(.L_22 - .L_21)
.L_21:
        /*002c*/ 	.word	0x00000000
        /*0030*/ 	.short	0x0008
        /*0032*/ 	.short	0x0038
        /*0034*/ 	.byte	0x00, 0xf0, 0x21, 0x00


	//----- nvinfo : EIATTR_KPARAM_INFO
	.align		4
.L_22:
        /*0038*/ 	.byte	0x04, 0x17
        /*003a*/ 	.short	(.L_24 - .L_23)
.L_23:
        /*003c*/ 	.word	0x00000000
        /*0040*/ 	.short	0x0007
        /*0042*/ 	.short	0x0030
        /*0044*/ 	.byte	0x00, 0xf0, 0x21, 0x00


	//----- nvinfo : EIATTR_KPARAM_INFO
	.align		4
.L_24:
        /*0048*/ 	.byte	0x04, 0x17
        /*004a*/ 	.short	(.L_26 - .L_25)
.L_25:
        /*004c*/ 	.word	0x00000000
        /*0050*/ 	.short	0x0006
        /*0052*/ 	.short	0x0028
        /*0054*/ 	.byte	0x00, 0xf0, 0x21, 0x00


	//----- nvinfo : EIATTR_KPARAM_INFO
	.align		4
.L_26:
        /*0058*/ 	.byte	0x04, 0x17
        /*005a*/ 	.short	(.L_28 - .L_27)
.L_27:
        /*005c*/ 	.word	0x00000000
        /*0060*/ 	.short	0x0005
        /*0062*/ 	.short	0x0020
        /*0064*/ 	.byte	0x00, 0xf0, 0x11, 0x00


	//----- nvinfo : EIATTR_KPARAM_INFO
	.align		4
.L_28:
        /*0068*/ 	.byte	0x04, 0x17
        /*006a*/ 	.short	(.L_30 - .L_29)
.L_29:
        /*006c*/ 	.word	0x00000000
        /*0070*/ 	.short	0x0004
        /*0072*/ 	.short	0x001c
        /*0074*/ 	.byte	0x00, 0xf0, 0x11, 0x00


	//----- nvinfo : EIATTR_KPARAM_INFO
	.align		4
.L_30:
        /*0078*/ 	.byte	0x04, 0x17
        /*007a*/ 	.short	(.L_32 - .L_31)
.L_31:
        /*007c*/ 	.word	0x00000000
        /*0080*/ 	.short	0x0003
        /*0082*/ 	.short	0x0018
        /*0084*/ 	.byte	0x00, 0xf0, 0x11, 0x00


	//----- nvinfo : EIATTR_KPARAM_INFO
	.align		4
.L_32:
        /*0088*/ 	.byte	0x04, 0x17
        /*008a*/ 	.short	(.L_34 - .L_33)
.L_33:
        /*008c*/ 	.word	0x00000000
        /*0090*/ 	.short	0x0002
        /*0092*/ 	.short	0x0010
        /*0094*/ 	.byte	0x00, 0xf4, 0x21, 0x00


	//----- nvinfo : EIATTR_KPARAM_INFO
	.align		4
.L_34:
        /*0098*/ 	.byte	0x04, 0x17
        /*009a*/ 	.short	(.L_36 - .L_35)
.L_35:
        /*009c*/ 	.word	0x00000000
        /*00a0*/ 	.short	0x0001
        /*00a2*/ 	.short	0x0008
        /*00a4*/ 	.byte	0x00, 0xf4, 0x21, 0x00


	//----- nvinfo : EIATTR_KPARAM_INFO
	.align		4
.L_36:
        /*00a8*/ 	.byte	0x04, 0x17
        /*00aa*/ 	.short	(.L_38 - .L_37)
.L_37:
        /*00ac*/ 	.word	0x00000000
        /*00b0*/ 	.short	0x0000
        /*00b2*/ 	.short	0x0000
        /*00b4*/ 	.byte	0x00, 0xf4, 0x21, 0x00


	//----- nvinfo : EIATTR_AT_ENTRY_FRAGMENTS
	.align		4
.L_38:
        /*00b8*/ 	.byte	0x04, 0x4f
        /*00ba*/ 	.short	(.L_40 - .L_39)


	//   ....[0]....
.L_39:
        /*00bc*/ 	.word	0x00000004


	//----- nvinfo : EIATTR_RESERVED_SMEM_USED
	.align		4
.L_40:
        /*00c0*/ 	.byte	0x01, 0x41
	.zero		2


	//----- nvinfo : EIATTR_SPARSE_MMA_MASK
	.align		4
        /*00c4*/ 	.byte	0x03, 0x50
        /*00c6*/ 	.short	0x0000


	//----- nvinfo : EIATTR_TCGEN05_1CTA_USED
	.align		4
        /*00c8*/ 	.byte	0x01, 0x51
	.zero		2


	//----- nvinfo : EIATTR_MAXREG_COUNT
	.align		4
        /*00cc*/ 	.byte	0x03, 0x1b
        /*00ce*/ 	.short	0x00ff


	//----- nvinfo : EIATTR_NUM_BARRIERS
	.align		4
        /*00d0*/ 	.byte	0x02, 0x4c
        /*00d2*/ 	.byte	0x01
	.zero		1


	//----- nvinfo : EIATTR_INT_WARP_WIDE_INSTR_OFFSETS
	.align		4
        /*00d4*/ 	.byte	0x04, 0x31
        /*00d6*/ 	.short	(.L_42 - .L_41)


	//   ....[0]....
.L_41:
        /*00d8*/ 	.word	0x00001730


	//   ....[1]....
        /*00dc*/ 	.word	0x00001750


	//   ....[2]....
        /*00e0*/ 	.word	0x000017d0


	//   ....[3]....
        /*00e4*/ 	.word	0x000018e0


	//   ....[4]....
        /*00e8*/ 	.word	0x000018f0


	//   ....[5]....
        /*00ec*/ 	.word	0x00001910


	//   ....[6]....
        /*00f0*/ 	.word	0x00001990


	//   ....[7]....
        /*00f4*/ 	.word	0x00001bb0


	//   ....[8]....
        /*00f8*/ 	.word	0x00001bc0


	//   ....[9]....
        /*00fc*/ 	.word	0x00001d10


	//   ....[10]....
        /*0100*/ 	.word	0x00001d20


	//   ....[11]....
        /*0104*/ 	.word	0x00001d60


	//   ....[12]....
        /*0108*/ 	.word	0x00001da0


	//   ....[13]....
        /*010c*/ 	.word	0x00001ee0


	//   ....[14]....
        /*0110*/ 	.word	0x00001ef0


	//   ....[15]....
        /*0114*/ 	.word	0x00002120


	//   ....[16]....
        /*0118*/ 	.word	0x00002140


	//   ....[17]....
        /*011c*/ 	.word	0x000028b0


	//   ....[18]....
        /*0120*/ 	.word	0x00002900


	//----- nvinfo : EIATTR_COOP_GROUP_MASK_REGIDS
	.align		4
.L_42:
        /*0124*/ 	.byte	0x04, 0x29
        /*0126*/ 	.short	(.L_44 - .L_43)


	//   ....[0]....
.L_43:
        /*0128*/ 	.word	0xffffffff


	//   ....[1]....
        /*012c*/ 	.word	0xffffffff


	//   ....[2]....
        /*0130*/ 	.word	0xffffffff


	//   ....[3]....
        /*0134*/ 	.word	0xffffffff


	//   ....[4]....
        /*0138*/ 	.word	0xffffffff


	//   ....[5]....
        /*013c*/ 	.word	0xffffffff


	//   ....[6]....
        /*0140*/ 	.word	0xffffffff


	//   ....[7]....
        /*0144*/ 	.word	0xffffffff


	//   ....[8]....
        /*0148*/ 	.word	0xffffffff


	//   ....[9]....
        /*014c*/ 	.word	0xffffffff


	//----- nvinfo : EIATTR_COOP_GROUP_INSTR_OFFSETS
	.align		4
.L_44:
        /*0150*/ 	.byte	0x04, 0x28
        /*0152*/ 	.short	(.L_46 - .L_45)


	//   ....[0]....
.L_45:
        /*0154*/ 	.word	0x00000050


	//   ....[1]....
        /*0158*/ 	.word	0x00000310


	//   ....[2]....
        /*015c*/ 	.word	0x00000500


	//   ....[3]....
        /*0160*/ 	.word	0x000009c0


	//   ....[4]....
        /*0164*/ 	.word	0x00000b00


	//   ....[5]....
        /*0168*/ 	.word	0x00000fb0


	//   ....[6]....
        /*016c*/ 	.word	0x000010f0


	//   ....[7]....
        /*0170*/ 	.word	0x000015e0


	//   ....[8]....
        /*0174*/ 	.word	0x00002740


	//   ....[9]....
        /*0178*/ 	.word	0x000029b0


	//----- nvinfo : EIATTR_VRC_CTA_INIT_COUNT
	.align		4
.L_46:
        /*017c*/ 	.byte	0x02, 0x4a
        /*017e*/ 	.byte	0x80
	.zero		1


	//----- nvinfo : EIATTR_MBARRIER_INSTR_OFFSETS
	.align		4
        /*0180*/ 	.byte	0x04, 0x39
        /*0182*/ 	.short	(.L_48 - .L_47)


	//   ....[0]....
.L_47:
        /*0184*/ 	.word	0x000017f0
        /*0188*/ 	.word	0x000000ff
        /*018c*/ 	.word	0x00006000
        /*0190*/ 	.short	0x0100
        /*0192*/ 	.byte	0x0c
	.zero		1


	//   ....[1]....
        /*0194*/ 	.word	0x00001800
        /*0198*/ 	.word	0x000000ff
        /*019c*/ 	.word	0x00006010
        /*01a0*/ 	.short	0x0100
        /*01a2*/ 	.byte	0x0c
	.zero		1


	//   ....[2]....
        /*01a4*/ 	.word	0x00001ad0
        /*01a8*/ 	.word	0x000000ff
        /*01ac*/ 	.word	0x00006000
        /*01b0*/ 	.short	0x010a
        /*01b2*/ 	.byte	0x0c
	.zero		1


	//   ....[3]....
        /*01b4*/ 	.word	0x00001c10
        /*01b8*/ 	.word	0x000000ff
        /*01bc*/ 	.word	0x00006010
        /*01c0*/ 	.short	0x010a
        /*01c2*/ 	.byte	0x0c
	.zero		1


	//   ....[4]....
        /*01c4*/ 	.word	0x00001e20
        /*01c8*/ 	.word	0x000000ff
        /*01cc*/ 	.word	0x00006000
        /*01d0*/ 	.short	0x010a
        /*01d2*/ 	.byte	0x0c
	.zero		1


	//   ....[5]....
        /*01d4*/ 	.word	0x00001f30
        /*01d8*/ 	.word	0x000000ff
        /*01dc*/ 	.word	0x00006010
        /*01e0*/ 	.short	0x010a
        /*01e2*/ 	.byte	0x0c
	.zero		1


	//   ....[6]....
        /*01e4*/ 	.word	0x00001fc0
        /*01e8*/ 	.word	0x000000ff
        /*01ec*/ 	.word	0x00006000
        /*01f0*/ 	.short	0x0108
        /*01f2*/ 	.byte	0x0c
	.zero		1


	//   ....[7]....
        /*01f4*/ 	.word	0x00001fd0
        /*01f8*/ 	.word	0x000000ff
        /*01fc*/ 	.word	0x00006010
        /*0200*/ 	.short	0x0108
        /*0202*/ 	.byte	0x0c
	.zero		1


	//   ....[8]....
        /*0204*/ 	.word	0x000029d0
        /*0208*/ 	.word	0x000000ff
        /*020c*/ 	.word	0x00006000
        /*0210*/ 	.short	0x010a
        /*0212*/ 	.byte	0x0c
	.zero		1


	//   ....[9]....
        /*0214*/ 	.word	0x00002a00
        /*0218*/ 	.word	0x000000ff
        /*021c*/ 	.word	0x00006010
        /*0220*/ 	.short	0x010a
        /*0222*/ 	.byte	0x0c
	.zero		1


	//   ....[10]....
        /*0224*/ 	.word	0x00002a30
        /*0228*/ 	.word	0x000000ff
        /*022c*/ 	.word	0x00006000
        /*0230*/ 	.short	0x010a
        /*0232*/ 	.byte	0x0c
	.zero		1


	//   ....[11]....
        /*0234*/ 	.word	0x00002a60
        /*0238*/ 	.word	0x000000ff
        /*023c*/ 	.word	0x00006010
        /*0240*/ 	.short	0x010a
        /*0242*/ 	.byte	0x0c
	.zero		1


	//----- nvinfo : EIATTR_NUM_MBARRIERS
	.align		4
.L_48:
        /*0244*/ 	.byte	0x03, 0x38
        /*0246*/ 	.short	0x0002


	//----- nvinfo : EIATTR_EXIT_INSTR_OFFSETS
	.align		4
        /*0248*/ 	.byte	0x04, 0x1c
        /*024a*/ 	.short	(.L_50 - .L_49)


	//   ....[0]....
.L_49:
        /*024c*/ 	.word	0x000029c0


	//----- nvinfo : EIATTR_REQNTID
	.align		4
.L_50:
        /*0250*/ 	.byte	0x04, 0x10
        /*0252*/ 	.short	(.L_52 - .L_51)
.L_51:
        /*0254*/ 	.word	0x00000100
        /*0258*/ 	.word	0x00000001
        /*025c*/ 	.word	0x00000001


	//----- nvinfo : EIATTR_CRS_STACK_SIZE
	.align		4
.L_52:
        /*0260*/ 	.byte	0x04, 0x1e
        /*0262*/ 	.short	(.L_54 - .L_53)
.L_53:
        /*0264*/ 	.word	0x00000000


	//----- nvinfo : EIATTR_CBANK_PARAM_SIZE
	.align		4
.L_54:
        /*0268*/ 	.byte	0x03, 0x19
        /*026a*/ 	.short	0x0050


	//----- nvinfo : EIATTR_PARAM_CBANK
	.align		4
        /*026c*/ 	.byte	0x04, 0x0a
        /*026e*/ 	.short	(.L_56 - .L_55)
	.align		4
.L_55:
        /*0270*/ 	.word	index@(.nv.constant0.gluon_tcgen05)
        /*0274*/ 	.short	0x0380
        /*0276*/ 	.short	0x0050


	//----- nvinfo : EIATTR_SW_WAR
	.align		4
.L_56:
        /*0278*/ 	.byte	0x04, 0x36
        /*027a*/ 	.short	(.L_58 - .L_57)
.L_57:
        /*027c*/ 	.word	0x00000008
.L_58:


//--------------------- .nv.compat                --------------------------
	.section	.nv.compat,"",@"SHT_CUDA_COMPAT_INFO"
	.align	4
        /*0000*/ 	.byte	0x02, 0x02, 0x02, 0x00, 0x02, 0x05, 0x05, 0x00, 0x02, 0x03, 0x03, 0x00, 0x02, 0x06, 0x01, 0x00


//--------------------- .nv.callgraph             --------------------------
	.section	.nv.callgraph,"",@"SHT_CUDA_CALLGRAPH"
	.align	4
	.sectionentsize	8
	.align		4
        /*0000*/ 	.word	0x00000000
	.align		4
        /*0004*/ 	.word	0xffffffff
	.align		4
        /*0008*/ 	.word	0x00000000
	.align		4
        /*000c*/ 	.word	0xfffffffe
	.align		4
        /*0010*/ 	.word	0x00000000
	.align		4
        /*0014*/ 	.word	0xfffffffd
	.align		4
        /*0018*/ 	.word	0x00000000
	.align		4
        /*001c*/ 	.word	0xfffffffc


//--------------------- .text.gluon_tcgen05       --------------------------
	.section	.text.gluon_tcgen05,"ax",@progbits
	.align	128
        .global         gluon_tcgen05
        .type           gluon_tcgen05,@function
        .size           gluon_tcgen05,(.L_x_73 - gluon_tcgen05)
        .other          gluon_tcgen05,@"STO_CUDA_ENTRY STV_DEFAULT"
gluon_tcgen05:
.text.gluon_tcgen05:
[----:B------:R-:W1:Y:S01]  /*0000*/  LDC R1, c[0x0][0x37c] ;  /* 0x0000df00ff017b82 */ /* 0x000e620000000800 */
[----:B------:R-:W2:Y:S02]  /*0010*/  S2R R0, SR_TID.X ;  /* 0x0000000000007919 */ /* 0x000ea40000002100 */
[----:B--2---:R-:W-:-:S13]  /*0020*/  ISETP.GE.U32.AND P2, PT, R0, 0x20, PT ;  /* 0x000000200000780c */ /* 0x004fda0003f46070 */
[----:B------:R-:W-:Y:S05]  /*0030*/  @P2 BRA `(.L_x_0) ;  /* 0x0000000000b82947 */ /* 0x000fea0003800000 */
[----:B------:R-:W2:Y:S01]  /*0040*/  S2UR UR6, SR_CgaCtaId ;  /* 0x00000000000679c3 */ /* 0x000ea20000008800 */
[----:B------:R-:W-:Y:S01]  /*0050*/  NOP ;  /* 0x0000000000007918 */ /* 0x000fe20000000000 */
[----:B------:R-:W-:Y:S02]  /*0060*/  UMOV UR4, 0x40 ;  /* 0x0000004000047882 */ /* 0x000fe40000000000 */
[----:B--2---:R-:W-:-:S09]  /*0070*/  ULEA UR4, UR6, UR4, 0x18 ;  /* 0x0000000406047291 */ /* 0x004fd2000f8ec0ff */
[----:B------:R-:W2:Y:S01]  /*0080*/  LDS.U8 R2, [UR4] ;  /* 0x00000004ff027984 */ /* 0x000ea20008000000 */
[----:B------:R-:W-:Y:S02]  /*0090*/  UMOV UR4, 0x400 ;  /* 0x0000040000047882 */ /* 0x000fe40000000000 */
[----:B------:R-:W-:Y:S01]  /*00a0*/  ULEA UR4, UR6, UR4, 0x18 ;  /* 0x0000000406047291 */ /* 0x000fe2000f8ec0ff */
[----:B--2---:R-:W-:-:S13]  /*00b0*/  ISETP.NE.AND P0, PT, R2, RZ, PT ;  /* 0x000000ff0200720c */ /* 0x004fda0003f05270 */
[----:B------:R-:W-:Y:S05]  /*00c0*/  @P0 BRA `(.L_x_1) ;  /* 0x00000000007c0947 */ /* 0x000fea0003800000 */
[----:B------:R-:W-:-:S13]  /*00d0*/  ELECT P0, URZ, PT ;  /* 0x0000000000ff782f */ /* 0x000fda0003800000 */
[----:B------:R-:W-:Y:S05]  /*00e0*/  @!P0 BRA `(.L_x_2) ;  /* 0x0000000000848947 */ /* 0x000fea0003800000 */
[----:B------:R-:W-:Y:S01]  /*00f0*/  UMOV UR5, 0x8 ;  /* 0x0000000800057882 */ /* 0x000fe20000000000 */
[----:B------:R-:W-:Y:S02]  /*0100*/  IMAD.MOV.U32 R5, RZ, RZ, 0x1 ;  /* 0x00000001ff057424 */ /* 0x000fe400078e00ff */
[----:B------:R-:W-:Y:S02]  /*0110*/  IMAD.MOV.U32 R3, RZ, RZ, 0xff ;  /* 0x000000ffff037424 */ /* 0x000fe400078e00ff */
[----:B------:R-:W-:Y:S04]  /*0120*/  DEPBAR.LE SB2, 0x36 ;  /* 0x0000ad800000791a */ /* 0x000fe80000000000 */
[----:B------:R-:W2:Y:S02]  /*0130*/  UTCATOMSWS.FIND_AND_SET.ALIGN UP0, UR5, UR5 ;  /* 0x00000005000575e3 */ /* 0x000ea40008000800 */
[----:B--2---:R-:W-:-:S04]  /*0140*/  PLOP3.LUT P0, PT, PT, PT, UP0, 0x80, 0x8 ;  /* 0x000000000008781c */ /* 0x004fc80003f0f008 */
[----:B------:R-:W-:-:S04]  /*0150*/  SEL R2, RZ, 0xffffffff, !P0 ;  /* 0xffffffffff027807 */ /* 0x000fc80004000000 */
[----:B------:R-:W-:Y:S01]  /*0160*/  ISETP.NE.AND P0, PT, R2, RZ, PT ;  /* 0x000000ff0200720c */ /* 0x000fe20003f05270 */
[----:B------:R-:W-:-:S12]  /*0170*/  IMAD.U32 R2, RZ, RZ, UR5 ;  /* 0x00000005ff027e24 */ /* 0x000fd8000f8e00ff */
[----:B------:R-:W-:Y:S05]  /*0180*/  @P0 BRA `(.L_x_3) ;  /* 0x0000000000240947 */ /* 0x000fea0003800000 */
.L_x_4:
[----:B------:R-:W-:Y:S05]  /*0190*/  NANOSLEEP 0x64 ;  /* 0x000000640000795d */ /* 0x000fea0003800000 */
[----:B------:R-:W-:-:S05]  /*01a0*/  UMOV UR5, 0x8 ;  /* 0x0000000800057882 */ /* 0x000fca0000000000 */
[----:B------:R-:W-:Y:S04]  /*01b0*/  DEPBAR.LE SB2, 0x36 ;  /* 0x0000ad800000791a */ /* 0x000fe80000000000 */
[----:B------:R-:W2:Y:S02]  /*01c0*/  UTCATOMSWS.FIND_AND_SET.ALIGN UP0, UR5, UR5 ;  /* 0x00000005000575e3 */ /* 0x000ea40008000800 */
[----:B--2---:R-:W-:-:S04]  /*01d0*/  PLOP3.LUT P0, PT, PT, PT, UP0, 0x80, 0x8 ;  /* 0x000000000008781c */ /* 0x004fc80003f0f008 */
[----:B------:R-:W-:-:S04]  /*01e0*/  SEL R2, RZ, 0xffffffff, !P0 ;  /* 0xffffffffff027807 */ /* 0x000fc80004000000 */
[----:B------:R-:W-:Y:S01]  /*01f0*/  ISETP.NE.AND P0, PT, R2, RZ, PT ;  /* 0x000000ff0200720c */ /* 0x000fe20003f05270 */
[----:B------:R-:W-:-:S12]  /*0200*/  IMAD.U32 R2, RZ, RZ, UR5 ;  /* 0x00000005ff027e24 */ /* 0x000fd8000f8e00ff */
[----:B------:R-:W-:Y:S05]  /*0210*/  @!P0 BRA `(.L_x_4) ;  /* 0xfffffffc00dc8947 */ /* 0x000fea000383ffff */
.L_x_3:
[C---:B------:R-:W-:Y:S01]  /*0220*/  VIADD R4, R2.reuse, 0x10 ;  /* 0x0000001002047836 */ /* 0x040fe20000000000 */
[----:B------:R-:W-:Y:S01]  /*0230*/  UMOV UR5, 0x50 ;  /* 0x0000005000057882 */ /* 0x000fe20000000000 */
[----:B------:R-:W-:Y:S01]  /*0240*/  SHF.L.U32 R3, R3, R2, RZ ;  /* 0x0000000203037219 */ /* 0x000fe200000006ff */
[----:B------:R-:W-:Y:S01]  /*0250*/  ULEA UR5, UR6, UR5, 0x18 ;  /* 0x0000000506057291 */ /* 0x000fe2000f8ec0ff */
[----:B------:R-:W-:Y:S01]  /*0260*/  IMAD.SHL.U32 R2, R2, 0x20, RZ ;  /* 0x0000002002027824 */ /* 0x000fe200078e00ff */
[----:B------:R-:W-:-:S04]  /*0270*/  SHF.L.U32 R4, R5, R4, RZ ;  /* 0x0000000405047219 */ /* 0x000fc800000006ff */
[----:B------:R-:W-:-:S05]  /*0280*/  LOP3.LUT R3, R4, R3, RZ, 0xfc, !PT ;  /* 0x0000000304037212 */ /* 0x000fca00078efcff */
[----:B------:R2:W-:Y:S04]  /*0290*/  ATOMS.OR RZ, [UR5], R3 ;  /* 0x00000003ffff798c */ /* 0x0005e8000b000005 */
[----:B------:R2:W-:Y:S01]  /*02a0*/  STS [UR4], R2 ;  /* 0x00000002ff007988 */ /* 0x0005e20008000804 */
[----:B------:R-:W-:Y:S05]  /*02b0*/  BRA `(.L_x_2) ;  /* 0x0000000000107947 */ /* 0x000fea0003800000 */
.L_x_1:
[----:B------:R-:W-:Y:S01]  /*02c0*/  IMAD.MOV.U32 R3, RZ, RZ, -0x1 ;  /* 0xffffffffff037424 */ /* 0x000fe200078e00ff */
[----:B------:R-:W-:-:S04]  /*02d0*/  MOV R2, 0x300 ;  /* 0x0000030000027802 */ /* 0x000fc80000000f00 */
[----:B------:R2:W-:Y:S03]  /*02e0*/  STS [UR4], R3 ;  /* 0x00000003ff007988 */ /* 0x0005e60008000804 */
[----:B-12---:R-:W-:Y:S05]  /*02f0*/  CALL.REL.NOINC `($__internal_1_$__cuda_sm10x_tcgen05_guardrail_trap_phase_invalid_during_alloc) ;  /* 0x0000002400f07944 */ /* 0x006fea0003c00000 */
.L_x_2:
[----:B------:R-:W-:Y:S05]  /*0300*/  WARPSYNC.ALL ;  /* 0x0000000000007948 */ /* 0x000fea0003800000 */
[----:B------:R-:W-:Y:S01]  /*0310*/  NOP ;  /* 0x0000000000007918 */ /* 0x000fe20000000000 */
.L_x_0:
[----:B------:R-:W3:Y:S08]  /*0320*/  S2UR UR4, SR_CgaCtaId ;  /* 0x00000000000479c3 */ /* 0x000ef00000008800 */
[----:B------:R-:W-:Y:S01]  /*0330*/  BAR.SYNC.DEFER_BLOCKING 0x0 ;  /* 0x0000000000007b1d */ /* 0x000fe20000010000 */
[----:B------:R-:W-:-:S05]  /*0340*/  LOP3.LUT R132, R0, 0xff, RZ, 0xc0, !PT ;  /* 0x000000ff00847812 */ /* 0x000fca00078ec0ff */
[----:B------:R-:W-:Y:S02]  /*0350*/  UMOV UR12, 0x400 ;  /* 0x00000400000c7882 */ /* 0x000fe40000000000 */
[----:B------:R-:W4:Y:S08]  /*0360*/  LDC R4, c[0x0][0x398] ;  /* 0x0000e600ff047b82 */ /* 0x000f300000000800 */
[----:B------:R-:W5:Y:S01]  /*0370*/  LDC R12, c[0x0][0x3a0] ;  /* 0x0000e800ff0c7b82 */ /* 0x000f620000000800 */
[----:B---3--:R-:W-:-:S07]  /*0380*/  ULEA UR12, UR4, UR12, 0x18 ;  /* 0x0000000c040c7291 */ /* 0x008fce000f8ec0ff */
[----:B------:R-:W3:Y:S02]  /*0390*/  S2UR UR13, SR_CTAID.Y ;  /* 0x00000000000d79c3 */ /* 0x000ee40000002600 */
[----:B--2---:R-:W2:Y:S06]  /*03a0*/  LDS R3, [UR12] ;  /* 0x0000000cff037984 */ /* 0x004eac0008000800 */
[----:B------:R-:W-:Y:S06]  /*03b0*/  BAR.SYNC.DEFER_BLOCKING 0x0 ;  /* 0x0000000000007b1d */ /* 0x000fec0000010000 */
[----:B------:R-:W-:Y:S05]  /*03c0*/  @P2 BRA `(.L_x_5) ;  /* 0x0000000000182947 */ /* 0x000fea0003800000 */
[----:B------:R-:W-:Y:S01]  /*03d0*/  ELECT P0, URZ, PT ;  /* 0x0000000000ff782f */ /* 0x000fe20003800000 */
[----:B------:R-:W-:Y:S01]  /*03e0*/  IMAD.MOV.U32 R2, RZ, RZ, 0x1 ;  /* 0x00000001ff027424 */ /* 0x000fe200078e00ff */
[----:B------:R-:W-:Y:S01]  /*03f0*/  UMOV UR5, 0x40 ;  /* 0x0000004000057882 */ /* 0x000fe20000000000 */
[----:B------:R-:W-:Y:S01]  /*0400*/  UVIRTCOUNT.DEALLOC.SMPOOL 0x80 ;  /* 0x000000800000784c */ /* 0x000fe20000000000 */
[----:B------:R-:W-:-:S09]  /*0410*/  ULEA UR5, UR4, UR5, 0x18 ;  /* 0x0000000504057291 */ /* 0x000fd2000f8ec0ff */
[----:B------:R5:W-:Y:S03]  /*0420*/  @P0 STS.U8 [UR5], R2 ;  /* 0x00000002ff000988 */ /* 0x000be60008000005 */
.L_x_5:
[----:B------:R-:W5:Y:S01]  /*0430*/  S2UR UR4, SR_CTAID.Z ;  /* 0x00000000000479c3 */ /* 0x000f620000002700 */
[----:B------:R-:W4:Y:S01]  /*0440*/  LDCU UR5, c[0x0][0x370] ;  /* 0x00006e00ff0577ac */ /* 0x000f220008000800 */
[----:B------:R-:W-:Y:S01]  /*0450*/  ISETP.GE.U32.AND P0, PT, R132, 0x20, PT ;  /* 0x000000208400780c */ /* 0x000fe20003f06070 */
[----:B----4-:R-:W-:Y:S01]  /*0460*/  VIADD R4, R4, 0xffffffff ;  /* 0xffffffff04047836 */ /* 0x010fe20000000000 */
[C---:B------:R-:W-:Y:S01]  /*0470*/  ISETP.NE.U32.AND P3, PT, R132.reuse, RZ, PT ;  /* 0x000000ff8400720c */ /* 0x040fe20003f65070 */
[----:B------:R-:W5:Y:S01]  /*0480*/  LDCU UR6, c[0x0][0x374] ;  /* 0x00006e80ff0677ac */ /* 0x000f620008000800 */
[----:B------:R-:W-:Y:S01]  /*0490*/  LEA R10, R132, UR12, 0x2 ;  /* 0x0000000c840a7c11 */ /* 0x000fe2000f8e10ff */
[----:B-----5:R-:W-:Y:S01]  /*04a0*/  VIADD R11, R12, 0xffffffff ;  /* 0xffffffff0c0b7836 */ /* 0x020fe20000000000 */
[----:B------:R-:W4:Y:S01]  /*04b0*/  S2UR UR27, SR_CTAID.X ;  /* 0x00000000001b79c3 */ /* 0x000f220000002500 */
[----:B------:R-:W5:Y:S01]  /*04c0*/  LDCU.64 UR14, c[0x0][0x3c0] ;  /* 0x00007800ff0e77ac */ /* 0x000f620008000a00 */
[----:B--2---:R-:W-:Y:S01]  /*04d0*/  R2UR UR32, R3 ;  /* 0x00000000032072ca */ /* 0x004fe200000e0000 */
[----:B------:R-:W-:Y:S04]  /*04e0*/  BSSY.RECONVERGENT B0, `(.L_x_6) ;  /* 0x0000011000007945 */ /* 0x000fe80003800200 */
[----:B------:R2:W-:Y:S01]  /*04f0*/  @!P0 STS [R10], RZ ;  /* 0x000000ff0a008388 */ /* 0x0005e20000000800 */
[----:B------:R-:W-:-:S03]  /*0500*/  NOP ;  /* 0x0000000000007918 */ /* 0x000fc60000000000 */
[----:B------:R2:W-:Y:S01]  /*0510*/  @!P3 STS [UR12+0x24], R4 ;  /* 0x00002404ff00b988 */ /* 0x0005e2000800080c */
[----:B---3--:R-:W-:-:S03]  /*0520*/  UIMAD UR4, UR4, UR6, UR13 ;  /* 0x00000006040472a4 */ /* 0x008fc6000f8e020d */
[----:B------:R2:W-:Y:S01]  /*0530*/  @!P3 STS [UR12+0x20], R11 ;  /* 0x0000200bff00b988 */ /* 0x0005e2000800080c */
[----:B----4-:R-:W-:-:S04]  /*0540*/  UIMAD UR4, UR4, UR5, UR27 ;  /* 0x00000005040472a4 */ /* 0x010fc8000f8e021b */
[----:B------:R-:W-:-:S04]  /*0550*/  UIMAD UR4, UR4, 0x180, URZ ;  /* 0x00000180040478a4 */ /* 0x000fc8000f8e02ff */
[----:B-----5:R-:W-:-:S04]  /*0560*/  UIADD3 UR8, UP0, UPT, UR4, UR14, URZ ;  /* 0x0000000e04087290 */ /* 0x020fc8000ff1e0ff */
[----:B------:R-:W-:Y:S01]  /*0570*/  ULEA.HI.X.SX32 UR9, UR4, UR15, 0x1, UP0 ;  /* 0x0000000f04097291 */ /* 0x000fe200080f0eff */
[----:B--2---:R-:W-:Y:S11]  /*0580*/  @P3 BRA `(.L_x_7) ;  /* 0x0000000000183947 */ /* 0x004ff60003800000 */
[----:B------:R-:W2:Y:S01]  /*0590*/  LDS R2, [UR12+0x8] ;  /* 0x0000080cff027984 */ /* 0x000ea20008000800 */
[----:B------:R-:W3:Y:S01]  /*05a0*/  LDC.64 R6, c[0x0][0x380] ;  /* 0x0000e000ff067b82 */ /* 0x000ee20000000a00 */
[----:B------:R-:W-:Y:S02]  /*05b0*/  IMAD.MOV.U32 R3, RZ, RZ, 0x70 ;  /* 0x00000070ff037424 */ /* 0x000fe400078e00ff */
[----:B---3--:R3:W-:Y:S03]  /*05c0*/  STS.64 [UR12], R6 ;  /* 0x00000006ff007988 */ /* 0x0087e60008000a0c */
[----:B--2---:R-:W-:-:S05]  /*05d0*/  LOP3.LUT R2, R2, 0x10, R3, 0xd8, !PT ;  /* 0x0000001002027812 */ /* 0x004fca00078ed803 */
[----:B------:R3:W-:Y:S02]  /*05e0*/  STS [UR12+0x8], R2 ;  /* 0x00000802ff007988 */ /* 0x0007e4000800080c */
.L_x_7:
[----:B------:R-:W-:Y:S05]  /*05f0*/  BSYNC.RECONVERGENT B0 ;  /* 0x0000000000007941 */ /* 0x000fea0003800200 */
.L_x_6:
[----:B------:R-:W-:Y:S04]  /*0600*/  BSSY.RECONVERGENT B0, `(.L_x_8) ;  /* 0x000000a000007945 */ /* 0x000fe80003800200 */
[----:B------:R-:W-:Y:S05]  /*0610*/  @P3 BRA `(.L_x_9) ;  /* 0x0000000000203947 */ /* 0x000fea0003800000 */
[----:B---3--:R-:W2:Y:S01]  /*0620*/  LDS R2, [UR12+0x34] ;  /* 0x0000340cff027984 */ /* 0x008ea20008000800 */
[----:B------:R-:W-:Y:S02]  /*0630*/  IMAD.MOV.U32 R3, RZ, RZ, 0x1f000000 ;  /* 0x1f000000ff037424 */ /* 0x000fe400078e00ff */
[----:B------:R-:W-:Y:S01]  /*0640*/  @!P3 IMAD.MOV.U32 R5, RZ, RZ, 0x7f ;  /* 0x0000007fff05b424 */ /* 0x000fe200078e00ff */
[----:B------:R-:W3:Y:S02]  /*0650*/  @!P3 LDS R6, [UR12+0x38] ;  /* 0x0000380cff06b984 */ /* 0x000ee40008000800 */
[----:B--2---:R-:W-:Y:S02]  /*0660*/  LOP3.LUT R2, R2, 0xff000000, R3, 0xb8, !PT ;  /* 0xff00000002027812 */ /* 0x004fe400078eb803 */
[----:B---3--:R-:W-:-:S03]  /*0670*/  @!P3 LOP3.LUT R3, R6, 0xff, R5, 0xb8, !PT ;  /* 0x000000ff0603b812 */ /* 0x008fc600078eb805 */
[----:B------:R2:W-:Y:S04]  /*0680*/  STS [UR12+0x34], R2 ;  /* 0x00003402ff007988 */ /* 0x0005e8000800080c */
[----:B------:R2:W-:Y:S02]  /*0690*/  @!P3 STS [UR12+0x38], R3 ;  /* 0x00003803ff00b988 */ /* 0x0005e4000800080c */
.L_x_9:
[----:B------:R-:W-:Y:S05]  /*06a0*/  BSYNC.RECONVERGENT B0 ;  /* 0x0000000000007941 */ /* 0x000fea0003800200 */
.L_x_8:
[----:B------:R-:W-:Y:S04]  /*06b0*/  BSSY.RECONVERGENT B0, `(.L_x_10) ;  /* 0x000000e000007945 */ /* 0x000fe80003800200 */
[----:B------:R-:W-:Y:S05]  /*06c0*/  @P3 BRA `(.L_x_11) ;  /* 0x0000000000303947 */ /* 0x000fea0003800000 */
[----:B--2---:R-:W2:Y:S01]  /*06d0*/  LDS R3, [UR12+0x34] ;  /* 0x0000340cff037984 */ /* 0x004ea20008000800 */
[----:B------:R-:W4:Y:S03]  /*06e0*/  LDC.64 R8, c[0x0][0x3a8] ;  /* 0x0000ea00ff087b82 */ /* 0x000f260000000a00 */
[----:B---3--:R-:W3:Y:S01]  /*06f0*/  LDS R2, [UR12+0x1c] ;  /* 0x00001c0cff027984 */ /* 0x008ee20008000800 */
[C---:B----4-:R-:W-:Y:S01]  /*0700*/  SHF.L.U64.HI R6, R8.reuse, 0x1, R9 ;  /* 0x0000000108067819 */ /* 0x050fe20000010209 */
[----:B------:R-:W-:-:S03]  /*0710*/  IMAD.SHL.U32 R5, R8, 0x2, RZ ;  /* 0x0000000208057824 */ /* 0x000fc600078e00ff */
[--C-:B------:R-:W-:Y:S02]  /*0720*/  SHF.R.U32.HI R7, RZ, 0x4, R6.reuse ;  /* 0x00000004ff077819 */ /* 0x100fe40000011606 */
[----:B------:R-:W-:-:S05]  /*0730*/  SHF.R.U64 R5, R5, 0x4, R6 ;  /* 0x0000000405057819 */ /* 0x000fca0000001206 */
[----:B------:R4:W-:Y:S01]  /*0740*/  STS [UR12+0xc], R5 ;  /* 0x00000c05ff007988 */ /* 0x0009e2000800080c */
[----:B--2---:R-:W-:Y:S02]  /*0750*/  LOP3.LUT R3, R3, 0x7, RZ, 0xb8, !PT ;  /* 0x0000000703037812 */ /* 0x004fe400078eb8ff */
[----:B---3--:R-:W-:-:S03]  /*0760*/  LOP3.LUT R2, R2, 0xf, R7, 0xb8, !PT ;  /* 0x0000000f02027812 */ /* 0x008fc600078eb807 */
[----:B------:R4:W-:Y:S04]  /*0770*/  STS [UR12+0x34], R3 ;  /* 0x00003403ff007988 */ /* 0x0009e8000800080c */
[----:B------:R4:W-:Y:S02]  /*0780*/  STS [UR12+0x1c], R2 ;  /* 0x00001c02ff007988 */ /* 0x0009e4000800080c */
.L_x_11:
[----:B------:R-:W-:Y:S05]  /*0790*/  BSYNC.RECONVERGENT B0 ;  /* 0x0000000000007941 */ /* 0x000fea0003800200 */
.L_x_10:
[----:B------:R-:W-:Y:S04]  /*07a0*/  BSSY.RECONVERGENT B1, `(.L_x_12) ;  /* 0x000001a000017945 */ /* 0x000fe80003800200 */
[----:B------:R-:W-:Y:S04]  /*07b0*/  BSSY.RELIABLE B0, `(.L_x_13) ;  /* 0x0000015000007945 */ /* 0x000fe80003800100 */
[----:B------:R-:W-:Y:S05]  /*07c0*/  @P3 BRA `(.L_x_14) ;  /* 0x0000000000203947 */ /* 0x000fea0003800000 */
[----:B--234-:R-:W2:Y:S02]  /*07d0*/  LDS R2, [UR12+0x34] ;  /* 0x0000340cff027984 */ /* 0x01cea40008000800 */
[----:B--2---:R-:W-:-:S05]  /*07e0*/  LOP3.LUT R2, R2, 0x38, RZ, 0xb8, !PT ;  /* 0x0000003802027812 */ /* 0x004fca00078eb8ff */
[----:B------:R2:W-:Y:S01]  /*07f0*/  STS [UR12+0x34], R2 ;  /* 0x00003402ff007988 */ /* 0x0005e2000800080c */
[----:B------:R-:W-:Y:S05]  /*0800*/  @P3 BRA `(.L_x_15) ;  /* 0x0000000000203947 */ /* 0x000fea0003800000 */
[----:B--2---:R-:W2:Y:S01]  /*0810*/  LDS R2, [UR12+0x8] ;  /* 0x0000080cff027984 */ /* 0x004ea20008000800 */
[----:B------:R-:W-:-:S05]  /*0820*/  IMAD.MOV.U32 R3, RZ, RZ, 0x780 ;  /* 0x00000780ff037424 */ /* 0x000fca00078e00ff */
[----:B--2---:R-:W-:-:S05]  /*0830*/  LOP3.LUT R2, R2, 0x300, R3, 0xd8, !PT ;  /* 0x0000030002027812 */ /* 0x004fca00078ed803 */
[----:B------:R5:W-:Y:S02]  /*0840*/  STS [UR12+0x8], R2 ;  /* 0x00000802ff007988 */ /* 0x000be4000800080c */
.L_x_14:
[----:B------:R-:W-:Y:S05]  /*0850*/  @P3 BRA `(.L_x_16) ;  /* 0x0000000000283947 */ /* 0x000fea0003800000 */
[----:B--2345:R-:W2:Y:S02]  /*0860*/  LDS R2, [UR12+0x8] ;  /* 0x0000080cff027984 */ /* 0x03cea40008000800 */
[----:B--2---:R-:W-:-:S05]  /*0870*/  LOP3.LUT R2, R2, 0x1800, RZ, 0xb8, !PT ;  /* 0x0000180002027812 */ /* 0x004fca00078eb8ff */
[----:B------:R3:W-:Y:S02]  /*0880*/  STS [UR12+0x8], R2 ;  /* 0x00000802ff007988 */ /* 0x0007e4000800080c */
.L_x_15:
[----:B------:R-:W-:Y:S05]  /*0890*/  @P3 BREAK.RELIABLE B0 ;  /* 0x0000000000003942 */ /* 0x000fea0003800100 */
[----:B------:R-:W-:Y:S05]  /*08a0*/  @P3 BRA `(.L_x_17) ;  /* 0x0000000000243947 */ /* 0x000fea0003800000 */
[----:B------:R-:W4:Y:S01]  /*08b0*/  LDS R3, [UR12+0x8] ;  /* 0x0000080cff037984 */ /* 0x000f220008000800 */
[----:B--23--:R-:W-:-:S05]  /*08c0*/  IMAD.MOV.U32 R2, RZ, RZ, 0x6000 ;  /* 0x00006000ff027424 */ /* 0x00cfca00078e00ff */
[----:B----4-:R-:W-:-:S04]  /*08d0*/  LOP3.LUT R2, R3, 0x4000, R2, 0xd8, !PT ;  /* 0x0000400003027812 */ /* 0x010fc800078ed802 */
[----:B------:R-:W-:-:S05]  /*08e0*/  LOP3.LUT R2, R2, 0x400000, RZ, 0xb8, !PT ;  /* 0x0040000002027812 */ /* 0x000fca00078eb8ff */
[----:B------:R2:W-:Y:S02]  /*08f0*/  STS [UR12+0x8], R2 ;  /* 0x00000802ff007988 */ /* 0x0005e4000800080c */
.L_x_16:
[----:B------:R-:W-:Y:S05]  /*0900*/  BSYNC.RELIABLE B0 ;  /* 0x0000000000007941 */ /* 0x000fea0003800100 */
.L_x_13:
[----:B--2345:R-:W2:Y:S02]  /*0910*/  @!P3 LDS R2, [UR12+0x8] ;  /* 0x0000080cff02b984 */ /* 0x03cea40008000800 */
[----:B--2---:R-:W-:-:S05]  /*0920*/  @!P3 LOP3.LUT R2, R2, 0x8000, RZ, 0xb8, !PT ;  /* 0x000080000202b812 */ /* 0x004fca00078eb8ff */
[----:B------:R4:W-:Y:S02]  /*0930*/  @!P3 STS [UR12+0x8], R2 ;  /* 0x00000802ff00b988 */ /* 0x0009e4000800080c */
.L_x_17:
[----:B------:R-:W-:Y:S05]  /*0940*/  BSYNC.RECONVERGENT B1 ;  /* 0x0000000000017941 */ /* 0x000fea0003800200 */
.L_x_12:
[----:B------:R-:W-:Y:S05]  /*0950*/  WARPSYNC.ALL ;  /* 0x0000000000007948 */ /* 0x000fea0003800000 */
[----:B------:R-:W-:Y:S01]  /*0960*/  NOP ;  /* 0x0000000000007918 */ /* 0x000fe20000000000 */
[----:B------:R-:W5:Y:S02]  /*0970*/  LDC R5, c[0x0][0x39c] ;  /* 0x0000e700ff057b82 */ /* 0x000f640000000800 */
[----:B-----5:R-:W-:Y:S01]  /*0980*/  VIADD R5, R5, 0xffffffff ;  /* 0xffffffff05057836 */ /* 0x020fe20000000000 */
[----:B------:R-:W-:Y:S06]  /*0990*/  @P0 BRA `(.L_x_18) ;  /* 0x0000000000300947 */ /* 0x000fec0003800000 */
[----:B--234-:R-:W2:Y:S01]  /*09a0*/  S2R R2, SR_LANEID ;  /* 0x0000000000027919 */ /* 0x01cea20000000000 */
[----:B------:R-:W-:Y:S05]  /*09b0*/  WARPSYNC.ALL ;  /* 0x0000000000007948 */ /* 0x000fea0003800000 */
[----:B------:R-:W-:Y:S01]  /*09c0*/  NOP ;  /* 0x0000000000007918 */ /* 0x000fe20000000000 */
[----:B--2---:R-:W-:-:S05]  /*09d0*/  IMAD.SHL.U32 R6, R2, 0x4, RZ ;  /* 0x0000000402067824 */ /* 0x004fca00078e00ff */
[----:B------:R-:W2:Y:S01]  /*09e0*/  LDS R7, [R6+UR12] ;  /* 0x0000000c06077984 */ /* 0x000ea20008000800 */
[----:B------:R-:W-:-:S05]  /*09f0*/  IADD3 R2, P1, PT, R6, UR8, RZ ;  /* 0x0000000806027c10 */ /* 0x000fca000ff3e0ff */
[----:B------:R-:W-:-:S05]  /*0a00*/  IMAD.X R3, RZ, RZ, UR9, P1 ;  /* 0x00000009ff037e24 */ /* 0x000fca00088e06ff */
[----:B--2---:R5:W2:Y:S01]  /*0a10*/  ATOMG.E.EXCH.STRONG.GPU PT, RZ, [R2], R7 ;  /* 0x0000000702ff73a8 */ /* 0x004aa200041ee100 */
[----:B------:R-:W-:-:S04]  /*0a20*/  DEPBAR {5,4,3,2,1,0} ;  /* 0x0000003f0000791a */ /* 0x000fc80000000000 */
[----:B------:R-:W3:Y:S02]  /*0a30*/  CCTL.E.C.LDCU.IV.DEEP [UR8] ;  /* 0x0000000008007540 */ /* 0x000ee40009c08000 */
[----:B---3--:R5:W-:Y:S01]  /*0a40*/  UTMACCTL.IV [UR8] ;  /* 0x00000000080079b9 */ /* 0x008be20008000000 */
[----:B------:R-:W-:Y:S01]  /*0a50*/  NOP ;  /* 0x0000000000007918 */ /* 0x000fe20000000000 */
.L_x_18:
[----:B------:R-:W-:Y:S05]  /*0a60*/  @P0 BRA `(.L_x_19) ;  /* 0x00000000000c0947 */ /* 0x000fea0003800000 */
[----:B------:R0:W-:Y:S01]  /*0a70*/  UTMACMDFLUSH ;  /* 0x00000000000079b7 */ /* 0x0001e20000000000 */
[----:B------:R-:W-:Y:S05]  /*0a80*/  @P0 BRA `(.L_x_19) ;  /* 0x0000000000040947 */ /* 0x000fea0003800000 */
[----:B------:R-:W-:-:S04]  /*0a90*/  DEPBAR.LE SB0, 0x0 ;  /* 0x000080000000791a */ /* 0x000fc80000000000 */
.L_x_19:
[----:B------:R-:W-:Y:S05]  /*0aa0*/  WARPSYNC.ALL ;  /* 0x0000000000007948 */ /* 0x000fea0003800000 */
[----:B------:R-:W-:Y:S01]  /*0ab0*/  NOP ;  /* 0x0000000000007918 */ /* 0x000fe20000000000 */
[----:B--2---:R-:W-:Y:S06]  /*0ac0*/  BAR.SYNC.DEFER_BLOCKING 0x0 ;  /* 0x0000000000007b1d */ /* 0x004fec0000010000 */
[----:B------:R-:W-:Y:S02]  /*0ad0*/  BSSY.RECONVERGENT B1, `(.L_x_20) ;  /* 0x000000b000017945 */ /* 0x000fe40003800200 */
[----:B------:R-:W-:Y:S06]  /*0ae0*/  BAR.SYNC.DEFER_BLOCKING 0x0 ;  /* 0x0000000000007b1d */ /* 0x000fec0000010000 */
[----:B------:R2:W-:Y:S01]  /*0af0*/  @!P0 STS [R10], RZ ;  /* 0x000000ff0a008388 */ /* 0x0005e20000000800 */
[----:B------:R-:W-:Y:S01]  /*0b00*/  NOP ;  /* 0x0000000000007918 */ /* 0x000fe20000000000 */
[----:B------:R-:W-:Y:S05]  /*0b10*/  @P3 BRA `(.L_x_21) ;  /* 0x0000000000183947 */ /* 0x000fea0003800000 */
[----:B---345:R-:W3:Y:S01]  /*0b20*/  LDS R2, [UR12+0x8] ;  /* 0x0000080cff027984 */ /* 0x038ee20008000800 */
[----:B------:R-:W4:Y:S01]  /*0b30*/  LDC.64 R6, c[0x0][0x388] ;  /* 0x0000e200ff067b82 */ /* 0x000f220000000a00 */
[----:B------:R-:W-:Y:S02]  /*0b40*/  IMAD.MOV.U32 R3, RZ, RZ, 0x70 ;  /* 0x00000070ff037424 */ /* 0x000fe400078e00ff */
[----:B----4-:R4:W-:Y:S03]  /*0b50*/  STS.64 [UR12], R6 ;  /* 0x00000006ff007988 */ /* 0x0109e60008000a0c */
[----:B---3--:R-:W-:-:S05]  /*0b60*/  LOP3.LUT R2, R2, 0x10, R3, 0xd8, !PT ;  /* 0x0000001002027812 */ /* 0x008fca00078ed803 */
[----:B------:R4:W-:Y:S02]  /*0b70*/  STS [UR12+0x8], R2 ;  /* 0x00000802ff007988 */ /* 0x0009e4000800080c */
.L_x_21:
[----:B-----5:R-:W-:Y:S05]  /*0b80*/  BSYNC.RECONVERGENT B1 ;  /* 0x0000000000017941 */ /* 0x020fea0003800200 */
.L_x_20:
[----:B------:R-:W-:Y:S04]  /*0b90*/  BSSY.RECONVERGENT B1, `(.L_x_22) ;  /* 0x000000a000017945 */ /* 0x000fe80003800200 */
[----:B------:R-:W-:Y:S05]  /*0ba0*/  @P3 BRA `(.L_x_23) ;  /* 0x0000000000203947 */ /* 0x000fea0003800000 */
[----:B---34-:R-:W3:Y:S01]  /*0bb0*/  LDS R2, [UR12+0x34] ;  /* 0x0000340cff027984 */ /* 0x018ee20008000800 */
[----:B------:R-:W-:Y:S02]  /*0bc0*/  IMAD.MOV.U32 R3, RZ, RZ, 0x3f000000 ;  /* 0x3f000000ff037424 */ /* 0x000fe400078e00ff */
[----:B------:R-:W-:Y:S01]  /*0bd0*/  @!P3 IMAD.MOV.U32 R6, RZ, RZ, 0x1f ;  /* 0x0000001fff06b424 */ /* 0x000fe200078e00ff */
[----:B------:R-:W4:Y:S02]  /*0be0*/  @!P3 LDS R7, [UR12+0x38] ;  /* 0x0000380cff07b984 */ /* 0x000f240008000800 */
[----:B---3--:R-:W-:Y:S02]  /*0bf0*/  LOP3.LUT R2, R2, 0xff000000, R3, 0xb8, !PT ;  /* 0xff00000002027812 */ /* 0x008fe400078eb803 */
[----:B----4-:R-:W-:-:S03]  /*0c00*/  @!P3 LOP3.LUT R3, R7, 0xff, R6, 0xb8, !PT ;  /* 0x000000ff0703b812 */ /* 0x010fc600078eb806 */
[----:B------:R5:W-:Y:S04]  /*0c10*/  STS [UR12+0x34], R2 ;  /* 0x00003402ff007988 */ /* 0x000be8000800080c */
[----:B------:R5:W-:Y:S02]  /*0c20*/  @!P3 STS [UR12+0x38], R3 ;  /* 0x00003803ff00b988 */ /* 0x000be4000800080c */
.L_x_23:
[----:B------:R-:W-:Y:S05]  /*0c30*/  BSYNC.RECONVERGENT B1 ;  /* 0x0000000000017941 */ /* 0x000fea0003800200 */
.L_x_22:
[----:B------:R-:W-:Y:S04]  /*0c40*/  BSSY.RECONVERGENT B1, `(.L_x_24) ;  /* 0x0000004000017945 */ /* 0x000fe80003800200 */
[----:B------:R-:W-:Y:S05]  /*0c50*/  @P3 BRA `(.L_x_25) ;  /* 0x0000000000083947 */ /* 0x000fea0003800000 */
[----:B------:R2:W-:Y:S04]  /*0c60*/  STS [UR12+0x24], R11 ;  /* 0x0000240bff007988 */ /* 0x0005e8000800080c */
[----:B------:R2:W-:Y:S02]  /*0c70*/  STS [UR12+0x20], R5 ;  /* 0x00002005ff007988 */ /* 0x0005e4000800080c */
.L_x_25:
[----:B------:R-:W-:Y:S05]  /*0c80*/  BSYNC.RECONVERGENT B1 ;  /* 0x0000000000017941 */ /* 0x000fea0003800200 */
.L_x_24:
[----:B------:R-:W-:Y:S04]  /*0c90*/  BSSY.RECONVERGENT B1, `(.L_x_26) ;  /* 0x000000e000017945 */ /* 0x000fe80003800200 */
[----:B------:R-:W-:Y:S05]  /*0ca0*/  @P3 BRA `(.L_x_27) ;  /* 0x0000000000303947 */ /* 0x000fea0003800000 */
[----:B-----5:R-:W5:Y:S01]  /*0cb0*/  LDS R3, [UR12+0x34] ;  /* 0x0000340cff037984 */ /* 0x020f620008000800 */
[----:B----4-:R-:W4:Y:S03]  /*0cc0*/  LDC.64 R6, c[0x0][0x3b0] ;  /* 0x0000ec00ff067b82 */ /* 0x010f260000000a00 */
[----:B---3--:R-:W3:Y:S01]  /*0cd0*/  LDS R2, [UR12+0x1c] ;  /* 0x00001c0cff027984 */ /* 0x008ee20008000800 */
[C---:B----4-:R-:W-:Y:S01]  /*0ce0*/  SHF.L.U64.HI R7, R6.reuse, 0x1, R7 ;  /* 0x0000000106077819 */ /* 0x050fe20000010207 */
[----:B------:R-:W-:-:S03]  /*0cf0*/  IMAD.SHL.U32 R6, R6, 0x2, RZ ;  /* 0x0000000206067824 */ /* 0x000fc600078e00ff */
[--C-:B------:R-:W-:Y:S02]  /*0d00*/  SHF.R.U32.HI R9, RZ, 0x4, R7.reuse ;  /* 0x00000004ff097819 */ /* 0x100fe40000011607 */
[----:B------:R-:W-:-:S05]  /*0d10*/  SHF.R.U64 R6, R6, 0x4, R7 ;  /* 0x0000000406067819 */ /* 0x000fca0000001207 */
[----:B------:R4:W-:Y:S01]  /*0d20*/  STS [UR12+0xc], R6 ;  /* 0x00000c06ff007988 */ /* 0x0009e2000800080c */
[----:B-----5:R-:W-:Y:S02]  /*0d30*/  LOP3.LUT R3, R3, 0x7, RZ, 0xb8, !PT ;  /* 0x0000000703037812 */ /* 0x020fe400078eb8ff */
[----:B---3--:R-:W-:-:S03]  /*0d40*/  LOP3.LUT R2, R2, 0xf, R9, 0xb8, !PT ;  /* 0x0000000f02027812 */ /* 0x008fc600078eb809 */
[----:B------:R4:W-:Y:S04]  /*0d50*/  STS [UR12+0x34], R3 ;  /* 0x00003403ff007988 */ /* 0x0009e8000800080c */
[----:B------:R4:W-:Y:S02]  /*0d60*/  STS [UR12+0x1c], R2 ;  /* 0x00001c02ff007988 */ /* 0x0009e4000800080c */
.L_x_27:
[----:B------:R-:W-:Y:S05]  /*0d70*/  BSYNC.RECONVERGENT B1 ;  /* 0x0000000000017941 */ /* 0x000fea0003800200 */
.L_x_26:
[----:B------:R-:W-:Y:S04]  /*0d80*/  BSSY.RECONVERGENT B2, `(.L_x_28) ;  /* 0x000001a000027945 */ /* 0x000fe80003800200 */
[----:B------:R-:W-:Y:S04]  /*0d90*/  BSSY.RELIABLE B1, `(.L_x_29) ;  /* 0x0000015000017945 */ /* 0x000fe80003800100 */
[----:B------:R-:W-:Y:S05]  /*0da0*/  @P3 BRA `(.L_x_30) ;  /* 0x0000000000203947 */ /* 0x000fea0003800000 */
[----:B---345:R-:W3:Y:S02]  /*0db0*/  LDS R2, [UR12+0x34] ;  /* 0x0000340cff027984 */ /* 0x038ee40008000800 */
[----:B---3--:R-:W-:-:S05]  /*0dc0*/  LOP3.LUT R2, R2, 0x38, RZ, 0xb8, !PT ;  /* 0x0000003802027812 */ /* 0x008fca00078eb8ff */
[----:B------:R3:W-:Y:S01]  /*0dd0*/  STS [UR12+0x34], R2 ;  /* 0x00003402ff007988 */ /* 0x0007e2000800080c */
[----:B------:R-:W-:Y:S05]  /*0de0*/  @P3 BRA `(.L_x_31) ;  /* 0x0000000000203947 */ /* 0x000fea0003800000 */
[----:B---3--:R-:W3:Y:S01]  /*0df0*/  LDS R2, [UR12+0x8] ;  /* 0x0000080cff027984 */ /* 0x008ee20008000800 */
[----:B------:R-:W-:-:S05]  /*0e00*/  IMAD.MOV.U32 R3, RZ, RZ, 0x780 ;  /* 0x00000780ff037424 */ /* 0x000fca00078e00ff */
[----:B---3--:R-:W-:-:S05]  /*0e10*/  LOP3.LUT R2, R2, 0x300, R3, 0xd8, !PT ;  /* 0x0000030002027812 */ /* 0x008fca00078ed803 */
[----:B------:R3:W-:Y:S02]  /*0e20*/  STS [UR12+0x8], R2 ;  /* 0x00000802ff007988 */ /* 0x0007e4000800080c */
.L_x_30:
[----:B------:R-:W-:Y:S05]  /*0e30*/  @P3 BRA `(.L_x_32) ;  /* 0x0000000000283947 */ /* 0x000fea0003800000 */
[----:B---345:R-:W3:Y:S02]  /*0e40*/  LDS R2, [UR12+0x8] ;  /* 0x0000080cff027984 */ /* 0x038ee40008000800 */
[----:B---3--:R-:W-:-:S05]  /*0e50*/  LOP3.LUT R2, R2, 0x1800, RZ, 0xb8, !PT ;  /* 0x0000180002027812 */ /* 0x008fca00078eb8ff */
[----:B------:R4:W-:Y:S02]  /*0e60*/  STS [UR12+0x8], R2 ;  /* 0x00000802ff007988 */ /* 0x0009e4000800080c */
.L_x_31:
[----:B------:R-:W-:Y:S05]  /*0e70*/  @P3 BREAK.RELIABLE B1 ;  /* 0x0000000000013942 */ /* 0x000fea0003800100 */
[----:B------:R-:W-:Y:S05]  /*0e80*/  @P3 BRA `(.L_x_33) ;  /* 0x0000000000243947 */ /* 0x000fea0003800000 */
[----:B---34-:R-:W3:Y:S01]  /*0e90*/  LDS R2, [UR12+0x8] ;  /* 0x0000080cff027984 */ /* 0x018ee20008000800 */
[----:B------:R-:W-:-:S05]  /*0ea0*/  IMAD.MOV.U32 R3, RZ, RZ, 0x6000 ;  /* 0x00006000ff037424 */ /* 0x000fca00078e00ff */
[----:B---3--:R-:W-:-:S04]  /*0eb0*/  LOP3.LUT R2, R2, 0x6000, R3, 0xd8, !PT ;  /* 0x0000600002027812 */ /* 0x008fc800078ed803 */
[----:B------:R-:W-:-:S05]  /*0ec0*/  LOP3.LUT R2, R2, 0x400000, RZ, 0xb8, !PT ;  /* 0x0040000002027812 */ /* 0x000fca00078eb8ff */
[----:B------:R3:W-:Y:S02]  /*0ed0*/  STS [UR12+0x8], R2 ;  /* 0x00000802ff007988 */ /* 0x0007e4000800080c */
.L_x_32:
[----:B------:R-:W-:Y:S05]  /*0ee0*/  BSYNC.RELIABLE B1 ;  /* 0x0000000000017941 */ /* 0x000fea0003800100 */
.L_x_29:
[----:B---345:R-:W3:Y:S02]  /*0ef0*/  @!P3 LDS R2, [UR12+0x8] ;  /* 0x0000080cff02b984 */ /* 0x038ee40008000800 */
[----:B---3--:R-:W-:-:S05]  /*0f00*/  @!P3 LOP3.LUT R2, R2, 0x8000, RZ, 0xb8, !PT ;  /* 0x000080000202b812 */ /* 0x008fca00078eb8ff */
[----:B------:R5:W-:Y:S02]  /*0f10*/  @!P3 STS [UR12+0x8], R2 ;  /* 0x00000802ff00b988 */ /* 0x000be4000800080c */
.L_x_33:
[----:B------:R-:W-:Y:S05]  /*0f20*/  BSYNC.RECONVERGENT B2 ;  /* 0x0000000000027941 */ /* 0x000fea0003800200 */
.L_x_28:
[----:B------:R-:W-:Y:S05]  /*0f30*/  WARPSYNC.ALL ;  /* 0x0000000000007948 */ /* 0x000fea0003800000 */
[----:B------:R-:W-:Y:S01]  /*0f40*/  NOP ;  /* 0x0000000000007918 */ /* 0x000fe20000000000 */
[----:B------:R-:W-:-:S04]  /*0f50*/  UIADD3 UR5, UPT, UPT, UR4, 0x80, URZ ;  /* 0x0000008004057890 */ /* 0x000fc8000fffe0ff */
[----:B------:R-:W-:-:S04]  /*0f60*/  UIADD3 UR10, UP0, UPT, UR5, UR14, URZ ;  /* 0x0000000e050a7290 */ /* 0x000fc8000ff1e0ff */
[----:B------:R-:W-:Y:S01]  /*0f70*/  ULEA.HI.X.SX32 UR11, UR5, UR15, 0x1, UP0 ;  /* 0x0000000f050b7291 */ /* 0x000fe200080f0eff */
[----:B------:R-:W-:Y:S11]  /*0f80*/  @P0 BRA `(.L_x_34) ;  /* 0x0000000000300947 */ /* 0x000ff60003800000 */
[----:B---345:R-:W3:Y:S01]  /*0f90*/  S2R R2, SR_LANEID ;  /* 0x0000000000027919 */ /* 0x038ee20000000000 */
[----:B------:R-:W-:Y:S05]  /*0fa0*/  WARPSYNC.ALL ;  /* 0x0000000000007948 */ /* 0x000fea0003800000 */
[----:B------:R-:W-:Y:S01]  /*0fb0*/  NOP ;  /* 0x0000000000007918 */ /* 0x000fe20000000000 */
[----:B---3--:R-:W-:-:S05]  /*0fc0*/  IMAD.SHL.U32 R6, R2, 0x4, RZ ;  /* 0x0000000402067824 */ /* 0x008fca00078e00ff */
[----:B------:R-:W3:Y:S01]  /*0fd0*/  LDS R7, [R6+UR12] ;  /* 0x0000000c06077984 */ /* 0x000ee20008000800 */
[----:B------:R-:W-:-:S05]  /*0fe0*/  IADD3 R2, P1, PT, R6, UR10, RZ ;  /* 0x0000000a06027c10 */ /* 0x000fca000ff3e0ff */
[----:B------:R-:W-:-:S05]  /*0ff0*/  IMAD.X R3, RZ, RZ, UR11, P1 ;  /* 0x0000000bff037e24 */ /* 0x000fca00088e06ff */
[----:B---3--:R3:W4:Y:S01]  /*1000*/  ATOMG.E.EXCH.STRONG.GPU PT, RZ, [R2], R7 ;  /* 0x0000000702ff73a8 */ /* 0x00872200041ee100 */
[----:B------:R-:W-:-:S04]  /*1010*/  DEPBAR {5,4,3,2,1,0} ;  /* 0x0000003f0000791a */ /* 0x000fc80000000000 */
[----:B------:R-:W5:Y:S02]  /*1020*/  CCTL.E.C.LDCU.IV.DEEP [UR10] ;  /* 0x000000000a007540 */ /* 0x000f640009c08000 */
[----:B-----5:R3:W-:Y:S01]  /*1030*/  UTMACCTL.IV [UR10] ;  /* 0x000000000a0079b9 */ /* 0x0207e20008000000 */
[----:B------:R-:W-:Y:S01]  /*1040*/  NOP ;  /* 0x0000000000007918 */ /* 0x000fe20000000000 */
.L_x_34:
[----:B------:R-:W-:Y:S05]  /*1050*/  @P0 BRA `(.L_x_35) ;  /* 0x00000000000c0947 */ /* 0x000fea0003800000 */
[----:B------:R0:W-:Y:S01]  /*1060*/  UTMACMDFLUSH ;  /* 0x00000000000079b7 */ /* 0x0001e20000000000 */
[----:B------:R-:W-:Y:S05]  /*1070*/  @P0 BRA `(.L_x_35) ;  /* 0x0000000000040947 */ /* 0x000fea0003800000 */
[----:B------:R-:W-:-:S04]  /*1080*/  DEPBAR.LE SB0, 0x0 ;  /* 0x000080000000791a */ /* 0x000fc80000000000 */
.L_x_35:
[----:B------:R-:W-:Y:S05]  /*1090*/  WARPSYNC.ALL ;  /* 0x0000000000007948 */ /* 0x000fea0003800000 */
[----:B------:R-:W-:Y:S01]  /*10a0*/  NOP ;  /* 0x0000000000007918 */ /* 0x000fe20000000000 */
[----:B----4-:R-:W-:Y:S06]  /*10b0*/  BAR.SYNC.DEFER_BLOCKING 0x0 ;  /* 0x0000000000007b1d */ /* 0x010fec0000010000 */
[----:B------:R-:W-:Y:S02]  /*10c0*/  BSSY.RECONVERGENT B2, `(.L_x_36) ;  /* 0x000000b000027945 */ /* 0x000fe40003800200 */
[----:B------:R-:W-:Y:S06]  /*10d0*/  BAR.SYNC.DEFER_BLOCKING 0x0 ;  /* 0x0000000000007b1d */ /* 0x000fec0000010000 */
[----:B------:R4:W-:Y:S01]  /*10e0*/  @!P0 STS [R10], RZ ;  /* 0x000000ff0a008388 */ /* 0x0009e20000000800 */
[----:B------:R-:W-:Y:S01]  /*10f0*/  NOP ;  /* 0x0000000000007918 */ /* 0x000fe20000000000 */
[----:B------:R-:W-:Y:S05]  /*1100*/  @P3 BRA `(.L_x_37) ;  /* 0x0000000000183947 */ /* 0x000fea0003800000 */
[----:B---3-5:R-:W3:Y:S01]  /*1110*/  LDS R2, [UR12+0x8] ;  /* 0x0000080cff027984 */ /* 0x028ee20008000800 */
[----:B------:R-:W5:Y:S01]  /*1120*/  LDC.64 R6, c[0x0][0x390] ;  /* 0x0000e400ff067b82 */ /* 0x000f620000000a00 */
[----:B------:R-:W-:Y:S02]  /*1130*/  IMAD.MOV.U32 R3, RZ, RZ, 0x70 ;  /* 0x00000070ff037424 */ /* 0x000fe400078e00ff */
[----:B-----5:R5:W-:Y:S03]  /*1140*/  STS.64 [UR12], R6 ;  /* 0x00000006ff007988 */ /* 0x020be60008000a0c */
[----:B---3--:R-:W-:-:S05]  /*1150*/  LOP3.LUT R2, R2, 0x10, R3, 0xd8, !PT ;  /* 0x0000001002027812 */ /* 0x008fca00078ed803 */
[----:B------:R5:W-:Y:S02]  /*1160*/  STS [UR12+0x8], R2 ;  /* 0x00000802ff007988 */ /* 0x000be4000800080c */
.L_x_37:
[----:B---3--:R-:W-:Y:S05]  /*1170*/  BSYNC.RECONVERGENT B2 ;  /* 0x0000000000027941 */ /* 0x008fea0003800200 */
.L_x_36:
[----:B------:R-:W-:Y:S04]  /*1180*/  BSSY.RECONVERGENT B3, `(.L_x_38) ;  /* 0x0000011000037945 */ /* 0x000fe80003800200 */
[----:B------:R-:W-:Y:S04]  /*1190*/  BSSY.RELIABLE B2, `(.L_x_39) ;  /* 0x000000e000027945 */ /* 0x000fe80003800100 */
[----:B------:R-:W-:Y:S05]  /*11a0*/  @P3 BRA `(.L_x_40) ;  /* 0x0000000000243947 */ /* 0x000fea0003800000 */
[----:B-----5:R-:W3:Y:S01]  /*11b0*/  LDS R2, [UR12+0x34] ;  /* 0x0000340cff027984 */ /* 0x020ee20008000800 */
[----:B------:R-:W-:-:S05]  /*11c0*/  IMAD.MOV.U32 R3, RZ, RZ, 0x3f000000 ;  /* 0x3f000000ff037424 */ /* 0x000fca00078e00ff */
[----:B---3--:R-:W-:-:S05]  /*11d0*/  LOP3.LUT R2, R2, 0xff000000, R3, 0xb8, !PT ;  /* 0xff00000002027812 */ /* 0x008fca00078eb803 */
[----:B------:R3:W-:Y:S01]  /*11e0*/  STS [UR12+0x34], R2 ;  /* 0x00003402ff007988 */ /* 0x0007e2000800080c */
[----:B------:R-:W-:Y:S05]  /*11f0*/  @P3 BRA `(.L_x_41) ;  /* 0x00000000001c3947 */ /* 0x000fea0003800000 */
[----:B---3--:R-:W3:Y:S01]  /*1200*/  LDS R2, [UR12+0x38] ;  /* 0x0000380cff027984 */ /* 0x008ee20008000800 */
[----:B------:R-:W-:-:S05]  /*1210*/  IMAD.MOV.U32 R3, RZ, RZ, 0x7f ;  /* 0x0000007fff037424 */ /* 0x000fca00078e00ff */
[----:B---3--:R-:W-:-:S05]  /*1220*/  LOP3.LUT R2, R2, 0xff, R3, 0xb8, !PT ;  /* 0x000000ff02027812 */ /* 0x008fca00078eb803 */
[----:B------:R3:W-:Y:S02]  /*1230*/  STS [UR12+0x38], R2 ;  /* 0x00003802ff007988 */ /* 0x0007e4000800080c */
.L_x_40:
[----:B------:R-:W-:Y:S05]  /*1240*/  @P3 BREAK.RELIABLE B2 ;  /* 0x0000000000023942 */ /* 0x000fea0003800100 */
[----:B------:R-:W-:Y:S05]  /*1250*/  @P3 BRA `(.L_x_42) ;  /* 0x00000000000c3947 */ /* 0x000fea0003800000 */
[----:B------:R2:W-:Y:S02]  /*1260*/  STS [UR12+0x20], R5 ;  /* 0x00002005ff007988 */ /* 0x0005e4000800080c */
.L_x_41:
[----:B------:R-:W-:Y:S05]  /*1270*/  BSYNC.RELIABLE B2 ;  /* 0x0000000000027941 */ /* 0x000fea0003800100 */
.L_x_39:
[----:B------:R2:W-:Y:S02]  /*1280*/  @!P3 STS [UR12+0x24], R4 ;  /* 0x00002404ff00b988 */ /* 0x0005e4000800080c */
.L_x_42:
[----:B------:R-:W-:Y:S05]  /*1290*/  BSYNC.RECONVERGENT B3 ;  /* 0x0000000000037941 */ /* 0x000fea0003800200 */
.L_x_38:
[----:B------:R-:W-:Y:S05]  /*12a0*/  WARPSYNC.ALL ;  /* 0x0000000000007948 */ /* 0x000fea0003800000 */
[----:B------:R-:W-:Y:S01]  /*12b0*/  NOP ;  /* 0x0000000000007918 */ /* 0x000fe20000000000 */
[----:B------:R-:W-:Y:S04]  /*12c0*/  BSSY.RECONVERGENT B3, `(.L_x_43) ;  /* 0x000000e000037945 */ /* 0x000fe80003800200 */
[----:B------:R-:W-:Y:S05]  /*12d0*/  @P3 BRA `(.L_x_44) ;  /* 0x0000000000303947 */ /* 0x000fea0003800000 */
[----:B------:R-:W2:Y:S02]  /*12e0*/  LDS R3, [UR12+0x34] ;  /* 0x0000340cff037984 */ /* 0x000ea40008000800 */
[----:B--2---:R-:W2:Y:S02]  /*12f0*/  LDC.64 R4, c[0x0][0x3b8] ;  /* 0x0000ee00ff047b82 */ /* 0x004ea40000000a00 */
[----:B---3-5:R-:W3:Y:S01]  /*1300*/  LDS R2, [UR12+0x1c] ;  /* 0x00001c0cff027984 */ /* 0x028ee20008000800 */
[C---:B--2---:R-:W-:Y:S01]  /*1310*/  SHF.L.U64.HI R5, R4.reuse, 0x1, R5 ;  /* 0x0000000104057819 */ /* 0x044fe20000010205 */
[----:B------:R-:W-:-:S03]  /*1320*/  IMAD.SHL.U32 R4, R4, 0x2, RZ ;  /* 0x0000000204047824 */ /* 0x000fc600078e00ff */
[--C-:B------:R-:W-:Y:S02]  /*1330*/  SHF.R.U32.HI R7, RZ, 0x4, R5.reuse ;  /* 0x00000004ff077819 */ /* 0x100fe40000011605 */
[----:B------:R-:W-:-:S05]  /*1340*/  SHF.R.U64 R4, R4, 0x4, R5 ;  /* 0x0000000404047819 */ /* 0x000fca0000001205 */
[----:B------:R2:W-:Y:S01]  /*1350*/  STS [UR12+0xc], R4 ;  /* 0x00000c04ff007988 */ /* 0x0005e2000800080c */
[----:B------:R-:W-:Y:S02]  /*1360*/  LOP3.LUT R3, R3, 0x7, RZ, 0xb8, !PT ;  /* 0x0000000703037812 */ /* 0x000fe400078eb8ff */
[----:B---3--:R-:W-:-:S03]  /*1370*/  LOP3.LUT R2, R2, 0xf, R7, 0xb8, !PT ;  /* 0x0000000f02027812 */ /* 0x008fc600078eb807 */
[----:B------:R2:W-:Y:S04]  /*1380*/  STS [UR12+0x34], R3 ;  /* 0x00003403ff007988 */ /* 0x0005e8000800080c */
[----:B------:R2:W-:Y:S02]  /*1390*/  STS [UR12+0x1c], R2 ;  /* 0x00001c02ff007988 */ /* 0x0005e4000800080c */
.L_x_44:
[----:B------:R-:W-:Y:S05]  /*13a0*/  BSYNC.RECONVERGENT B3 ;  /* 0x0000000000037941 */ /* 0x000fea0003800200 */
.L_x_43:
[----:B------:R-:W-:Y:S04]  /*13b0*/  BSSY.RECONVERGENT B4, `(.L_x_45) ;  /* 0x000001a000047945 */ /* 0x000fe80003800200 */
[----:B------:R-:W-:Y:S04]  /*13c0*/  BSSY.RELIABLE B3, `(.L_x_46) ;  /* 0x0000015000037945 */ /* 0x000fe80003800100 */
[----:B------:R-:W-:Y:S05]  /*13d0*/  @P3 BRA `(.L_x_47) ;  /* 0x0000000000203947 */ /* 0x000fea0003800000 */
[----:B--23-5:R-:W2:Y:S02]  /*13e0*/  LDS R2, [UR12+0x34] ;  /* 0x0000340cff027984 */ /* 0x02cea40008000800 */
[----:B--2---:R-:W-:-:S05]  /*13f0*/  LOP3.LUT R2, R2, 0x38, RZ, 0xb8, !PT ;  /* 0x0000003802027812 */ /* 0x004fca00078eb8ff */
[----:B------:R2:W-:Y:S01]  /*1400*/  STS [UR12+0x34], R2 ;  /* 0x00003402ff007988 */ /* 0x0005e2000800080c */
[----:B------:R-:W-:Y:S05]  /*1410*/  @P3 BRA `(.L_x_48) ;  /* 0x0000000000203947 */ /* 0x000fea0003800000 */
[----:B--2---:R-:W2:Y:S01]  /*1420*/  LDS R2, [UR12+0x8] ;  /* 0x0000080cff027984 */ /* 0x004ea20008000800 */
[----:B------:R-:W-:-:S05]  /*1430*/  IMAD.MOV.U32 R3, RZ, RZ, 0x780 ;  /* 0x00000780ff037424 */ /* 0x000fca00078e00ff */
[----:B--2---:R-:W-:-:S05]  /*1440*/  LOP3.LUT R2, R2, 0x300, R3, 0xd8, !PT ;  /* 0x0000030002027812 */ /* 0x004fca00078ed803 */
[----:B------:R2:W-:Y:S02]  /*1450*/  STS [UR12+0x8], R2 ;  /* 0x00000802ff007988 */ /* 0x0005e4000800080c */
.L_x_47:
[----:B------:R-:W-:Y:S05]  /*1460*/  @P3 BRA `(.L_x_49) ;  /* 0x0000000000283947 */ /* 0x000fea0003800000 */
[----:B--23-5:R-:W2:Y:S02]  /*1470*/  LDS R2, [UR12+0x8] ;  /* 0x0000080cff027984 */ /* 0x02cea40008000800 */
[----:B--2---:R-:W-:-:S05]  /*1480*/  LOP3.LUT R2, R2, 0x1800, RZ, 0xb8, !PT ;  /* 0x0000180002027812 */ /* 0x004fca00078eb8ff */
[----:B------:R3:W-:Y:S02]  /*1490*/  STS [UR12+0x8], R2 ;  /* 0x00000802ff007988 */ /* 0x0007e4000800080c */
.L_x_48:
[----:B------:R-:W-:Y:S05]  /*14a0*/  @P3 BREAK.RELIABLE B3 ;  /* 0x0000000000033942 */ /* 0x000fea0003800100 */
[----:B------:R-:W-:Y:S05]  /*14b0*/  @P3 BRA `(.L_x_50) ;  /* 0x0000000000243947 */ /* 0x000fea0003800000 */
[----:B--23--:R-:W2:Y:S01]  /*14c0*/  LDS R2, [UR12+0x8] ;  /* 0x0000080cff027984 */ /* 0x00cea20008000800 */
[----:B------:R-:W-:-:S05]  /*14d0*/  IMAD.MOV.U32 R3, RZ, RZ, 0x6000 ;  /* 0x00006000ff037424 */ /* 0x000fca00078e00ff */
[----:B--2---:R-:W-:-:S04]  /*14e0*/  LOP3.LUT R2, R2, 0x6000, R3, 0xd8, !PT ;  /* 0x0000600002027812 */ /* 0x004fc800078ed803 */
[----:B------:R-:W-:-:S05]  /*14f0*/  LOP3.LUT R2, R2, 0x400000, RZ, 0xb8, !PT ;  /* 0x0040000002027812 */ /* 0x000fca00078eb8ff */
[----:B------:R2:W-:Y:S02]  /*1500*/  STS [UR12+0x8], R2 ;  /* 0x00000802ff007988 */ /* 0x0005e4000800080c */
.L_x_49:
[----:B------:R-:W-:Y:S05]  /*1510*/  BSYNC.RELIABLE B3 ;  /* 0x0000000000037941 */ /* 0x000fea0003800100 */
.L_x_46:
[----:B--23-5:R-:W2:Y:S02]  /*1520*/  @!P3 LDS R2, [UR12+0x8] ;  /* 0x0000080cff02b984 */ /* 0x02cea40008000800 */
[----:B--2---:R-:W-:-:S05]  /*1530*/  @!P3 LOP3.LUT R2, R2, 0x8000, RZ, 0xb8, !PT ;  /* 0x000080000202b812 */ /* 0x004fca00078eb8ff */
[----:B------:R5:W-:Y:S02]  /*1540*/  @!P3 STS [UR12+0x8], R2 ;  /* 0x00000802ff00b988 */ /* 0x000be4000800080c */
.L_x_50:
[----:B------:R-:W-:Y:S05]  /*1550*/  BSYNC.RECONVERGENT B4 ;  /* 0x0000000000047941 */ /* 0x000fea0003800200 */
.L_x_45:
[----:B------:R-:W-:Y:S05]  /*1560*/  WARPSYNC.ALL ;  /* 0x0000000000007948 */ /* 0x000fea0003800000 */
[----:B------:R-:W-:Y:S01]  /*1570*/  NOP ;  /* 0x0000000000007918 */ /* 0x000fe20000000000 */
[----:B------:R-:W-:-:S04]  /*1580*/  UIADD3 UR4, UPT, UPT, UR4, 0x100, URZ ;  /* 0x0000010004047890 */ /* 0x000fc8000fffe0ff */
[----:B------:R-:W-:-:S04]  /*1590*/  UIADD3 UR14, UP0, UPT, UR4, UR14, URZ ;  /* 0x0000000e040e7290 */ /* 0x000fc8000ff1e0ff */
[----:B------:R-:W-:Y:S01]  /*15a0*/  ULEA.HI.X.SX32 UR15, UR4, UR15, 0x1, UP0 ;  /* 0x0000000f040f7291 */ /* 0x000fe200080f0eff */
[----:B------:R-:W-:Y:S11]  /*15b0*/  @P0 BRA `(.L_x_51) ;  /* 0x0000000000300947 */ /* 0x000ff60003800000 */
[----:B--23-5:R-:W2:Y:S01]  /*15c0*/  S2R R2, SR_LANEID ;  /* 0x0000000000027919 */ /* 0x02cea20000000000 */
[----:B------:R-:W-:Y:S05]  /*15d0*/  WARPSYNC.ALL ;  /* 0x0000000000007948 */ /* 0x000fea0003800000 */
[----:B------:R-:W-:Y:S01]  /*15e0*/  NOP ;  /* 0x0000000000007918 */ /* 0x000fe20000000000 */
[----:B--2---:R-:W-:-:S05]  /*15f0*/  IMAD.SHL.U32 R4, R2, 0x4, RZ ;  /* 0x0000000402047824 */ /* 0x004fca00078e00ff */
[----:B------:R-:W2:Y:S01]  /*1600*/  LDS R5, [R4+UR12] ;  /* 0x0000000c04057984 */ /* 0x000ea20008000800 */
[----:B------:R-:W-:-:S05]  /*1610*/  IADD3 R2, P1, PT, R4, UR14, RZ ;  /* 0x0000000e04027c10 */ /* 0x000fca000ff3e0ff */
[----:B------:R-:W-:-:S05]  /*1620*/  IMAD.X R3, RZ, RZ, UR15, P1 ;  /* 0x0000000fff037e24 */ /* 0x000fca00088e06ff */
[----:B--2---:R2:W3:Y:S01]  /*1630*/  ATOMG.E.EXCH.STRONG.GPU PT, RZ, [R2], R5 ;  /* 0x0000000502ff73a8 */ /* 0x0044e200041ee100 */
[----:B------:R-:W-:-:S04]  /*1640*/  DEPBAR {5,4,3,2,1,0} ;  /* 0x0000003f0000791a */ /* 0x000fc80000000000 */
[----:B------:R-:W5:Y:S02]  /*1650*/  CCTL.E.C.LDCU.IV.DEEP [UR14] ;  /* 0x000000000e007540 */ /* 0x000f640009c08000 */
[----:B-----5:R2:W-:Y:S01]  /*1660*/  UTMACCTL.IV [UR14] ;  /* 0x000000000e0079b9 */ /* 0x0205e20008000000 */
[----:B------:R-:W-:Y:S01]  /*1670*/  NOP ;  /* 0x0000000000007918 */ /* 0x000fe20000000000 */
.L_x_51:
[----:B------:R-:W-:Y:S05]  /*1680*/  @P0 BRA `(.L_x_52) ;  /* 0x00000000000c0947 */ /* 0x000fea0003800000 */
[----:B------:R0:W-:Y:S01]  /*1690*/  UTMACMDFLUSH ;  /* 0x00000000000079b7 */ /* 0x0001e20000000000 */
[----:B------:R-:W-:Y:S05]  /*16a0*/  @P0 BRA `(.L_x_52) ;  /* 0x0000000000040947 */ /* 0x000fea0003800000 */
[----:B------:R-:W-:-:S04]  /*16b0*/  DEPBAR.LE SB0, 0x0 ;  /* 0x000080000000791a */ /* 0x000fc80000000000 */
.L_x_52:
[----:B------:R-:W-:Y:S05]  /*16c0*/  WARPSYNC.ALL ;  /* 0x0000000000007948 */ /* 0x000fea0003800000 */
[----:B------:R-:W-:Y:S01]  /*16d0*/  NOP ;  /* 0x0000000000007918 */ /* 0x000fe20000000000 */
[----:B---3--:R-:W-:Y:S01]  /*16e0*/  BAR.SYNC.DEFER_BLOCKING 0x0 ;  /* 0x0000000000007b1d */ /* 0x008fe20000010000 */
[----:B------:R-:W-:Y:S01]  /*16f0*/  ISETP.GE.AND P0, PT, R12, 0x1, PT ;  /* 0x000000010c00780c */ /* 0x000fe20003f06270 */
[----:B------:R-:W-:Y:S01]  /*1700*/  USHF.L.U32 UR13, UR13, 0x8, URZ ;  /* 0x000000080d0d7899 */ /* 0x000fe200080006ff */
[----:B--2--5:R-:W-:Y:S01]  /*1710*/  SHF.R.U32.HI R2, RZ, 0x5, R0 ;  /* 0x00000005ff027819 */ /* 0x024fe20000011600 */
[----:B------:R-:W-:-:S02]  /*1720*/  USHF.L.U32 UR27, UR27, 0x7, URZ ;  /* 0x000000071b1b7899 */ /* 0x000fc400080006ff */
[----:B------:R-:W-:Y:S01]  /*1730*/  VOTEU.ALL UP0, P3 ;  /* 0x0000000000ff7886 */ /* 0x000fe20001800000 */
[----:B------:R-:W-:Y:S01]  /*1740*/  UMOV UR4, 0x1 ;  /* 0x0000000100047882 */ /* 0x000fe20000000000 */
[----:B------:R-:W-:Y:S01]  /*1750*/  VOTEU.ALL UP1, P3 ;  /* 0x0000000000ff7886 */ /* 0x000fe20001820000 */
[----:B------:R-:W-:Y:S02]  /*1760*/  R2UR UR22, R2 ;  /* 0x00000000021672ca */ /* 0x000fe400000e0000 */
[----:B------:R-:W-:-:S04]  /*1770*/  @!UP0 UIADD3 UR6, UPT, UPT, -UR4, 0x100000, URZ ;  /* 0x0010000004068890 */ /* 0x000fc8000fffe1ff */
[----:B------:R-:W-:Y:S02]  /*1780*/  @!UP0 USHF.L.U32 UR7, UR6, 0xb, URZ ;  /* 0x0000000b06078899 */ /* 0x000fe400080006ff */
[----:B------:R-:W-:Y:S02]  /*1790*/  @!UP0 USHF.L.U32 UR6, UR6, 0x1, URZ ;  /* 0x0000000106068899 */ /* 0x000fe400080006ff */
[----:B------:R-:W-:-:S04]  /*17a0*/  @!UP0 UIADD3 UR4, UPT, UPT, -UR4, 0x100000, URZ ;  /* 0x0010000004048890 */ /* 0x000fc8000fffe1ff */
[----:B------:R-:W-:Y:S02]  /*17b0*/  @!UP0 USHF.L.U32 UR5, UR4, 0xb, URZ ;  /* 0x0000000b04058899 */ /* 0x000fe400080006ff */
[----:B------:R-:W-:Y:S01]  /*17c0*/  @!UP0 USHF.L.U32 UR4, UR4, 0x1, URZ ;  /* 0x0000000104048899 */ /* 0x000fe200080006ff */
[----:B------:R-:W-:Y:S01]  /*17d0*/  VOTEU.ALL UP0, P3 ;  /* 0x0000000000ff7886 */ /* 0x000fe20001800000 */
[----:B------:R-:W2:Y:S04]  /*17e0*/  FENCE.VIEW.ASYNC.S ;  /* 0x00000000000073c6 */ /* 0x000ea80000000000 */
[----:B--2---:R2:W3:Y:S06]  /*17f0*/  @!UP0 SYNCS.EXCH.64 URZ, [UR12+0x6000], UR6 ;  /* 0x006000060cff85b2 */ /* 0x0044ec0008000100 */
[----:B------:R2:W5:Y:S01]  /*1800*/  @!UP1 SYNCS.EXCH.64 URZ, [UR12+0x6010], UR4 ;  /* 0x006010040cff95b2 */ /* 0x0005620008000100 */
[----:B------:R-:W-:Y:S05]  /*1810*/  @!P0 BRA `(.L_x_53) ;  /* 0x0000000400dc8947 */ /* 0x000fea0003800000 */
[----:B---3-5:R-:W-:Y:S01]  /*1820*/  BAR.SYNC.DEFER_BLOCKING 0x0 ;  /* 0x0000000000007b1d */ /* 0x028fe20000010000 */
[----:B------:R-:W-:Y:S01]  /*1830*/  ELECT P1, URZ, PT ;  /* 0x0000000000ff782f */ /* 0x000fe20003820000 */
[----:B------:R-:W-:Y:S01]  /*1840*/  @!P3 IMAD.MOV.U32 R2, RZ, RZ, 0x6000 ;  /* 0x00006000ff02b424 */ /* 0x000fe200078e00ff */
[----:B------:R-:W-:Y:S02]  /*1850*/  UIADD3 UR24, UPT, UPT, UR12, 0x4000, URZ ;  /* 0x000040000c187890 */ /* 0x000fe4000fffe0ff */
[----:B------:R-:W-:Y:S02]  /*1860*/  ISETP.LT.U32.AND P1, PT, R132, 0x20, P1 ;  /* 0x000000208400780c */ /* 0x000fe40000f21070 */
[----:B------:R-:W-:Y:S01]  /*1870*/  ELECT P0, URZ, PT ;  /* 0x0000000000ff782f */ /* 0x000fe20003800000 */
[----:B--2---:R-:W-:-:S03]  /*1880*/  ULOP3.LUT UR4, UR22, 0x3, URZ, 0xc0, !UPT ;  /* 0x0000000316047892 */ /* 0x004fc6000f8ec0ff */
[----:B------:R-:W-:Y:S01]  /*1890*/  ISETP.LT.U32.AND P0, PT, R132, 0x80, P0 ;  /* 0x000000808400780c */ /* 0x000fe20000701070 */
[----:B------:R-:W-:Y:S02]  /*18a0*/  USHF.R.U32.HI UR6, URZ, 0x4, UR12 ;  /* 0x00000004ff067899 */ /* 0x000fe4000801160c */
[----:B------:R-:W-:Y:S02]  /*18b0*/  ULEA UR28, UR4, UR12, 0xc ;  /* 0x0000000c041c7291 */ /* 0x000fe4000f8e60ff */
[----:B------:R-:W-:Y:S02]  /*18c0*/  ULEA UR30, UR4, UR13, 0x6 ;  /* 0x0000000d041e7291 */ /* 0x000fe4000f8e30ff */
[----:B------:R-:W-:Y:S01]  /*18d0*/  USHF.R.U32.HI UR4, URZ, 0x4, UR24 ;  /* 0x00000004ff047899 */ /* 0x000fe20008011618 */
[----:B------:R-:W-:Y:S01]  /*18e0*/  VOTEU.ANY UP0, P1 ;  /* 0x0000000000ff7886 */ /* 0x000fe20000800100 */
[----:B------:R-:W-:Y:S01]  /*18f0*/  VOTEU.ANY UP2, P1 ;  /* 0x0000000000ff7886 */ /* 0x000fe20000840100 */
[----:B------:R-:W-:-:S03]  /*1900*/  USGXT.U32 UR6, UR6, 0xe ;  /* 0x0000000e0606789a */ /* 0x000fc60008000000 */
[----:B------:R-:W-:Y:S01]  /*1910*/  VOTEU.ANY UP1, P0 ;  /* 0x0000000000ff7886 */ /* 0x000fe20000020100 */
[----:B------:R2:W-:Y:S01]  /*1920*/  @!P3 SYNCS.ARRIVE.TRANS64 RZ, [UR12+0x6000], R2 ;  /* 0x00600002ffffb9a7 */ /* 0x0005e2000800000c */
[----:B------:R-:W-:Y:S01]  /*1930*/  @UP0 UIADD3 UR25, UPT, UPT, UR12, 0x6000, URZ ;  /* 0x000060000c190890 */ /* 0x000fe2000fffe0ff */
[----:B------:R-:W-:Y:S01]  /*1940*/  @UP0 UMOV UR26, URZ ;  /* 0x000000ff001a0c82 */ /* 0x000fe20008000000 */
[----:B------:R-:W-:Y:S01]  /*1950*/  BAR.SYNC.DEFER_BLOCKING 0x0 ;  /* 0x0000000000007b1d */ /* 0x000fe20000010000 */
[----:B------:R-:W-:Y:S02]  /*1960*/  @UP1 UIADD3 UR29, UPT, UPT, UR12, 0x6000, URZ ;  /* 0x000060000c1d1890 */ /* 0x000fe4000fffe0ff */
[----:B------:R-:W-:Y:S02]  /*1970*/  USGXT.U32 UR4, UR4, 0xe ;  /* 0x0000000e0404789a */ /* 0x000fe40008000000 */
[----:B------:R-:W-:Y:S01]  /*1980*/  ULOP3.LUT UR16, UR6, 0x1000000, URZ, 0xfc, !UPT ;  /* 0x0100000006107892 */ /* 0x000fe2000f8efcff */
[----:B------:R-:W-:Y:S01]  /*1990*/  VOTEU.ANY UP3, P0 ;  /* 0x0000000000ff7886 */ /* 0x000fe20000060100 */
[----:B------:R-:W-:Y:S01]  /*19a0*/  @UP1 UMOV UR31, URZ ;  /* 0x000000ff001f1c82 */ /* 0x000fe20008000000 */
[----:B------:R-:W-:Y:S01]  /*19b0*/  UMOV UR20, 0x1000080 ;  /* 0x0100008000147882 */ /* 0x000fe20000000000 */
[----:B------:R-:W-:Y:S01]  /*19c0*/  UMOV UR21, 0x40004040 ;  /* 0x4000404000157882 */ /* 0x000fe20000000000 */
[----:B------:R-:W-:Y:S01]  /*19d0*/  UMOV UR7, URZ ;  /* 0x000000ff00077c82 */ /* 0x000fe20008000000 */
[----:B------:R-:W-:Y:S01]  /*19e0*/  UMOV UR18, 0xfffffffe ;  /* 0xfffffffe00127882 */ /* 0x000fe20000000000 */
[----:B------:R-:W-:Y:S01]  /*19f0*/  UMOV UR19, 0x7fffbfdf ;  /* 0x7fffbfdf00137882 */ /* 0x000fe20000000000 */
[----:B------:R-:W-:Y:S01]  /*1a00*/  UMOV UR5, URZ ;  /* 0x000000ff00057c82 */ /* 0x000fe20008000000 */
[----:B------:R-:W-:-:S02]  /*1a10*/  UIADD3.64 UR20, UPT, UPT, UR6, UR20, URZ ;  /* 0x0000001406147297 */ /* 0x000fc4000fffe0ff */
[----:B------:R-:W-:Y:S02]  /*1a20*/  UIADD3.64 UR18, UPT, UPT, UR4, -UR18, URZ ;  /* 0x8000001204127297 */ /* 0x000fe4000fffe0ff */
[----:B------:R-:W-:Y:S01]  /*1a30*/  UISETP.NE.U32.AND UP0, UPT, UR22, URZ, UPT ;  /* 0x000000ff1600728c */ /* 0x000fe2000bf05070 */
[----:B------:R-:W-:Y:S01]  /*1a40*/  UMOV UR6, UR4 ;  /* 0x0000000400067c82 */ /* 0x000fe20008000000 */
[----:B------:R-:W-:Y:S01]  /*1a50*/  UMOV UR7, 0x80004020 ;  /* 0x8000402000077882 */ /* 0x000fe20000000000 */
[----:B------:R-:W-:Y:S01]  /*1a60*/  UMOV UR17, 0x40004040 ;  /* 0x4000404000117882 */ /* 0x000fe20000000000 */
[----:B------:R2:W-:Y:S01]  /*1a70*/  @UP2 UTMALDG.2D [UR24], [UR8] ;  /* 0x00000018080025b4 */ /* 0x0005e20008008000 */
[----:B------:R3:W-:Y:S06]  /*1a80*/  MEMBAR.ALL.CTA ;  /* 0x0000000000007992 */ /* 0x0007ec0000008000 */
[----:B---3--:R-:W3:Y:S02]  /*1a90*/  FENCE.VIEW.ASYNC.S ;  /* 0x00000000000073c6 */ /* 0x008ee40000000000 */
[----:B---3--:R-:W-:Y:S06]  /*1aa0*/  BAR.SYNC.DEFER_BLOCKING 0x0 ;  /* 0x0000000000007b1d */ /* 0x008fec0000010000 */
[----:B------:R2:W-:Y:S02]  /*1ab0*/  @UP3 UTMALDG.2D [UR28], [UR10] ;  /* 0x0000001c0a0035b4 */ /* 0x0005e40008008000 */
[----:B------:R-:W-:Y:S06]  /*1ac0*/  BAR.SYNC.DEFER_BLOCKING 0x0 ;  /* 0x0000000000007b1d */ /* 0x000fec0000010000 */
[----:B------:R-:W3:Y:S02]  /*1ad0*/  SYNCS.PHASECHK.TRANS64.TRYWAIT P0, [UR12+0x6000], RZ ;  /* 0x006000ffff0075a7 */ /* 0x000ee4000800110c */
[----:B--23--:R-:W-:Y:S05]  /*1ae0*/  @!P0 BRA `(.L_x_54) ;  /* 0x0000000c00b88947 */ /* 0x00cfea0003800000 */
.L_x_66:
[----:B------:R-:W-:Y:S05]  /*1af0*/  BRA.U UP0, `(.L_x_55) ;  /* 0x00000001001c7547 */ /* 0x000fea000b800000 */
[----:B------:R-:W-:Y:S01]  /*1b00*/  UMOV UR4, 0x0 ;  /* 0x0000000000047882 */ /* 0x000fe20000000000 */
[----:B------:R-:W-:Y:S01]  /*1b10*/  UMOV UR5, 0x8410010 ;  /* 0x0841001000057882 */ /* 0x000fe20000000000 */
[----:B------:R-:W-:Y:S01]  /*1b20*/  UMOV UR24, 0x0 ;  /* 0x0000000000187882 */ /* 0x000fe20000000000 */
[----:B------:R-:W-:Y:S01]  /*1b30*/  UMOV UR25, 0x8410010 ;  /* 0x0841001000197882 */ /* 0x000fe20000000000 */
[----:B------:R2:W-:Y:S01]  /*1b40*/  UTCHMMA gdesc[UR6], gdesc[UR16], tmem[UR32], tmem[UR4], idesc[UR5], !UPT ;  /* 0x00ff0410060075ea */ /* 0x0005e2000f800020 */
[----:B------:R2:W-:Y:S01]  /*1b50*/  UTCHMMA gdesc[UR18], gdesc[UR20], tmem[UR32], tmem[UR24], idesc[UR25], UPT ;  /* 0x00ff1814120075ea */ /* 0x0005e2000b800020 */
[----:B------:R-:W-:Y:S02]  /*1b60*/  NOP ;  /* 0x0000000000007918 */ /* 0x000fe40000000000 */
.L_x_55:
[----:B------:R-:W-:Y:S01]  /*1b70*/  ELECT P0, URZ, PT ;  /* 0x0000000000ff782f */ /* 0x000fe20003800000 */
[----:B--2---:R-:W-:-:S03]  /*1b80*/  UIADD3 UR4, UPT, UPT, UR12, 0x6010, URZ ;  /* 0x000060100c047890 */ /* 0x004fc6000fffe0ff */
[----:B------:R-:W-:Y:S01]  /*1b90*/  ISETP.LT.U32.AND P0, PT, R132, 0x20, P0 ;  /* 0x000000208400780c */ /* 0x000fe20000701070 */
[----:B------:R-:W-:-:S12]  /*1ba0*/  UMOV UR5, URZ ;  /* 0x000000ff00057c82 */ /* 0x000fd80008000000 */
[----:B------:R-:W-:Y:S01]  /*1bb0*/  VOTEU.ANY UP0, P0 ;  /* 0x0000000000ff7886 */ /* 0x000fe20000000100 */
[----:B------:R-:W-:Y:S01]  /*1bc0*/  VOTEU.ANY UP1, P0 ;  /* 0x0000000000ff7886 */ /* 0x000fe20000020100 */
[----:B------:R-:W-:-:S03]  /*1bd0*/  ISETP.GE.U32.AND P0, PT, R12, 0x21, PT ;  /* 0x000000210c00780c */ /* 0x000fc60003f06070 */
[----:B------:R-:W-:Y:S02]  /*1be0*/  @UP0 UMOV UR23, UR4 ;  /* 0x0000000400170c82 */ /* 0x000fe40008000000 */
[----:B------:R2:W-:Y:S01]  /*1bf0*/  @UP1 UTCBAR [UR23], URZ ;  /* 0x000000ff170013e9 */ /* 0x0005e200080000ff */
[----:B------:R-:W-:Y:S06]  /*1c00*/  BAR.SYNC.DEFER_BLOCKING 0x0 ;  /* 0x0000000000007b1d */ /* 0x000fec0000010000 */
[----:B------:R-:W3:Y:S02]  /*1c10*/  SYNCS.PHASECHK.TRANS64.TRYWAIT P1, [UR12+0x6010], RZ ;  /* 0x006010ffff0075a7 */ /* 0x000ee4000802110c */
[----:B--23--:R-:W-:Y:S05]  /*1c20*/  @!P1 BRA `(.L_x_56) ;  /* 0x0000000c00749947 */ /* 0x00cfea0003800000 */
.L_x_67:
[----:B------:R-:W-:Y:S05]  /*1c30*/  @!P0 BRA `(.L_x_53) ;  /* 0x0000000000d48947 */ /* 0x000fea0003800000 */
[----:B------:R-:W-:Y:S01]  /*1c40*/  IMAD.MOV.U32 R2, RZ, RZ, 0x1 ;  /* 0x00000001ff027424 */ /* 0x000fe200078e00ff */
[----:B------:R-:W2:Y:S01]  /*1c50*/  LDCU UR33, c[0x0][0x3a0] ;  /* 0x00007400ff2177ac */ /* 0x000ea20008000800 */
[----:B------:R-:W-:-:S05]  /*1c60*/  UMOV UR26, 0x20 ;  /* 0x00000020001a7882 */ /* 0x000fca0000000000 */
.L_x_60:
[----:B------:R-:W-:Y:S01]  /*1c70*/  BAR.SYNC.DEFER_BLOCKING 0x0 ;  /* 0x0000000000007b1d */ /* 0x000fe20000010000 */
[----:B------:R-:W-:Y:S01]  /*1c80*/  ELECT P1, URZ, PT ;  /* 0x0000000000ff782f */ /* 0x000fe20003820000 */
[----:B------:R-:W-:Y:S01]  /*1c90*/  @!P3 IMAD.MOV.U32 R3, RZ, RZ, 0x6000 ;  /* 0x00006000ff03b424 */ /* 0x000fe200078e00ff */
[----:B------:R-:W-:Y:S02]  /*1ca0*/  ELECT P0, URZ, PT ;  /* 0x0000000000ff782f */ /* 0x000fe40003800000 */
[C---:B------:R-:W-:Y:S01]  /*1cb0*/  ISETP.LT.U32.AND P1, PT, R132.reuse, 0x20, P1 ;  /* 0x000000208400780c */ /* 0x040fe20000f21070 */
[----:B------:R-:W-:Y:S01]  /*1cc0*/  ULOP3.LUT UR23, UR22, 0x3, URZ, 0xc0, !UPT ;  /* 0x0000000316177892 */ /* 0x000fe2000f8ec0ff */
[----:B------:R-:W-:Y:S01]  /*1cd0*/  ISETP.LT.U32.AND P0, PT, R132, 0x80, P0 ;  /* 0x000000808400780c */ /* 0x000fe20000701070 */
[----:B------:R-:W-:Y:S02]  /*1ce0*/  UMOV UR31, UR26 ;  /* 0x0000001a001f7c82 */ /* 0x000fe40008000000 */
[----:B------:R-:W-:-:S02]  /*1cf0*/  ULEA UR28, UR23, UR12, 0xc ;  /* 0x0000000c171c7291 */ /* 0x000fc4000f8e60ff */
[----:B------:R-:W-:-:S06]  /*1d00*/  ULEA UR30, UR23, UR13, 0x6 ;  /* 0x0000000d171e7291 */ /* 0x000fcc000f8e30ff */
[----:B------:R-:W-:Y:S02]  /*1d10*/  VOTEU.ANY UP0, P1 ;  /* 0x0000000000ff7886 */ /* 0x000fe40000800100 */
[----:B------:R-:W-:-:S03]  /*1d20*/  VOTEU.ANY UP1, P0 ;  /* 0x0000000000ff7886 */ /* 0x000fc60000020100 */
[----:B------:R-:W-:Y:S02]  /*1d30*/  @UP0 UIADD3 UR24, UPT, UPT, UR12, 0x4000, URZ ;  /* 0x000040000c180890 */ /* 0x000fe4000fffe0ff */
[----:B------:R3:W-:Y:S01]  /*1d40*/  @!P3 SYNCS.ARRIVE.TRANS64 RZ, [UR12+0x6000], R3 ;  /* 0x00600003ffffb9a7 */ /* 0x0007e2000800000c */
[----:B------:R-:W-:Y:S01]  /*1d50*/  @UP0 UIADD3 UR25, UPT, UPT, UR12, 0x6000, URZ ;  /* 0x000060000c190890 */ /* 0x000fe2000fffe0ff */
[----:B------:R-:W-:Y:S01]  /*1d60*/  VOTEU.ANY UP0, P1 ;  /* 0x0000000000ff7886 */ /* 0x000fe20000800100 */
[----:B------:R-:W-:Y:S01]  /*1d70*/  BAR.SYNC.DEFER_BLOCKING 0x0 ;  /* 0x0000000000007b1d */ /* 0x000fe20000010000 */
[----:B------:R-:W-:Y:S01]  /*1d80*/  @UP1 UIADD3 UR29, UPT, UPT, UR12, 0x6000, URZ ;  /* 0x000060000c1d1890 */ /* 0x000fe2000fffe0ff */
[----:B---3--:R-:W-:-:S04]  /*1d90*/  IMAD.U32 R3, R2, -0x80000000, RZ ;  /* 0x8000000002037824 */ /* 0x008fc800078e00ff */
[----:B------:R-:W-:Y:S01]  /*1da0*/  VOTEU.ANY UP1, P0 ;  /* 0x0000000000ff7886 */ /* 0x000fe20000020100 */
[----:B------:R3:W-:Y:S01]  /*1db0*/  @UP0 UTMALDG.2D [UR24], [UR8] ;  /* 0x00000018080005b4 */ /* 0x0007e20008008000 */
[----:B------:R-:W-:Y:S01]  /*1dc0*/  UISETP.NE.U32.AND UP0, UPT, UR22, URZ, UPT ;  /* 0x000000ff1600728c */ /* 0x000fe2000bf05070 */
[----:B------:R5:W-:Y:S06]  /*1dd0*/  MEMBAR.ALL.CTA ;  /* 0x0000000000007992 */ /* 0x000bec0000008000 */
[----:B-----5:R-:W5:Y:S02]  /*1de0*/  FENCE.VIEW.ASYNC.S ;  /* 0x00000000000073c6 */ /* 0x020f640000000000 */
[----:B-----5:R-:W-:Y:S06]  /*1df0*/  BAR.SYNC.DEFER_BLOCKING 0x0 ;  /* 0x0000000000007b1d */ /* 0x020fec0000010000 */
[----:B------:R3:W-:Y:S02]  /*1e00*/  @UP1 UTMALDG.2D [UR28], [UR10] ;  /* 0x0000001c0a0015b4 */ /* 0x0007e40008008000 */
[----:B------:R-:W-:Y:S06]  /*1e10*/  BAR.SYNC.DEFER_BLOCKING 0x0 ;  /* 0x0000000000007b1d */ /* 0x000fec0000010000 */
[----:B------:R-:W5:Y:S02]  /*1e20*/  SYNCS.PHASECHK.TRANS64.TRYWAIT P0, [UR12+0x6000], R3 ;  /* 0x00600003ff0075a7 */ /* 0x000f64000800110c */
[----:B---3-5:R-:W-:Y:S05]  /*1e30*/  @!P0 BRA `(.L_x_57) ;  /* 0x0000000800fc8947 */ /* 0x028fea0003800000 */
.L_x_68:
[----:B------:R-:W-:Y:S05]  /*1e40*/  BRA.U UP0, `(.L_x_58) ;  /* 0x00000001001c7547 */ /* 0x000fea000b800000 */
[----:B------:R-:W-:Y:S01]  /*1e50*/  UMOV UR24, 0x0 ;  /* 0x0000000000187882 */ /* 0x000fe20000000000 */
[----:B------:R-:W-:Y:S01]  /*1e60*/  UMOV UR25, 0x8410010 ;  /* 0x0841001000197882 */ /* 0x000fe20000000000 */
[----:B------:R-:W-:Y:S01]  /*1e70*/  UMOV UR28, 0x0 ;  /* 0x00000000001c7882 */ /* 0x000fe20000000000 */
[----:B------:R-:W-:Y:S01]  /*1e80*/  UMOV UR29, 0x8410010 ;  /* 0x08410010001d7882 */ /* 0x000fe20000000000 */
[----:B------:R3:W-:Y:S01]  /*1e90*/  UTCHMMA gdesc[UR6], gdesc[UR16], tmem[UR32], tmem[UR24], idesc[UR25], UPT ;  /* 0x00ff1810060075ea */ /* 0x0007e2000b800020 */
[----:B------:R3:W-:Y:S01]  /*1ea0*/  UTCHMMA gdesc[UR18], gdesc[UR20], tmem[UR32], tmem[UR28], idesc[UR29], UPT ;  /* 0x00ff1c14120075ea */ /* 0x0007e2000b800020 */
[----:B------:R-:W-:Y:S02]  /*1eb0*/  NOP ;  /* 0x0000000000007918 */ /* 0x000fe40000000000 */
.L_x_58:
[----:B------:R-:W-:-:S04]  /*1ec0*/  ELECT P0, URZ, PT ;  /* 0x0000000000ff782f */ /* 0x000fc80003800000 */
[----:B------:R-:W-:-:S13]  /*1ed0*/  ISETP.LT.U32.AND P0, PT, R132, 0x20, P0 ;  /* 0x000000208400780c */ /* 0x000fda0000701070 */
[----:B------:R-:W-:Y:S01]  /*1ee0*/  VOTEU.ANY UP0, P0 ;  /* 0x0000000000ff7886 */ /* 0x000fe20000000100 */
[----:B------:R-:W-:-:S04]  /*1ef0*/  VOTEU.ANY UP1, P0 ;  /* 0x0000000000ff7886 */ /* 0x000fc80000020100 */
[----:B------:R-:W-:Y:S02]  /*1f00*/  @UP0 UMOV UR23, UR4 ;  /* 0x0000000400170c82 */ /* 0x000fe40008000000 */
[----:B------:R5:W-:Y:S01]  /*1f10*/  @UP1 UTCBAR [UR23], URZ ;  /* 0x000000ff170013e9 */ /* 0x000be200080000ff */
[----:B------:R-:W-:Y:S06]  /*1f20*/  BAR.SYNC.DEFER_BLOCKING 0x0 ;  /* 0x0000000000007b1d */ /* 0x000fec0000010000 */
[----:B------:R-:W3:Y:S02]  /*1f30*/  SYNCS.PHASECHK.TRANS64.TRYWAIT P0, [UR12+0x6010], R3 ;  /* 0x00601003ff0075a7 */ /* 0x000ee4000800110c */
[----:B---3-5:R-:W-:Y:S05]  /*1f40*/  @!P0 BRA `(.L_x_59) ;  /* 0x0000000800c48947 */ /* 0x028fea0003800000 */
.L_x_69:
[----:B------:R-:W-:Y:S01]  /*1f50*/  UIADD3 UR26, UPT, UPT, UR26, 0x20, URZ ;  /* 0x000000201a1a7890 */ /* 0x000fe2000fffe0ff */
[----:B------:R-:W-:-:S03]  /*1f60*/  LOP3.LUT R2, R2, 0x1, RZ, 0x3c, !PT ;  /* 0x0000000102027812 */ /* 0x000fc600078e3cff */
[----:B--2---:R-:W-:-:S09]  /*1f70*/  UISETP.GE.AND UP0, UPT, UR26, UR33, UPT ;  /* 0x000000211a00728c */ /* 0x004fd2000bf06270 */
[----:B------:R-:W-:Y:S05]  /*1f80*/  BRA.U !UP0, `(.L_x_60) ;  /* 0xfffffffd08387547 */ /* 0x000fea000b83ffff */
.L_x_53:
[----:B---3-5:R-:W-:Y:S06]  /*1f90*/  BAR.SYNC.DEFER_BLOCKING 0x0 ;  /* 0x0000000000007b1d */ /* 0x028fec0000010000 */
[----:B------:R-:W-:Y:S04]  /*1fa0*/  BSSY.RECONVERGENT B4, `(.L_x_61) ;  /* 0x0000004000047945 */ /* 0x000fe80003800200 */
[----:B------:R-:W-:Y:S05]  /*1fb0*/  @P3 BRA `(.L_x_62) ;  /* 0x0000000000083947 */ /* 0x000fea0003800000 */
[----:B------:R-:W3:Y:S02]  /*1fc0*/  SYNCS.CCTL.IV [UR12+0x6000] ;  /* 0x00600000ff0079b1 */ /* 0x000ee4000800000c */
[----:B---3--:R-:W3:Y:S02]  /*1fd0*/  SYNCS.CCTL.IV [UR12+0x6010] ;  /* 0x00601000ff0079b1 */ /* 0x008ee4000800000c */
.L_x_62:
[----:B--2---:R-:W-:Y:S05]  /*1fe0*/  BSYNC.RECONVERGENT B4 ;  /* 0x0000000000047941 */ /* 0x004fea0003800200 */
.L_x_61:
[----:B------:R-:W-:Y:S01]  /*1ff0*/  ULOP3.LUT UR5, UR22, 0x3, URZ, 0xc0, !UPT ;  /* 0x0000000316057892 */ /* 0x000fe2000f8ec0ff */
[C---:B------:R-:W-:Y:S01]  /*2000*/  IMAD.SHL.U32 R2, R0.reuse, 0x10, RZ ;  /* 0x0000001000027824 */ /* 0x040fe200078e00ff */
[----:B------:R-:W-:Y:S01]  /*2010*/  USHF.L.U32 UR22, UR22, 0x5, URZ ;  /* 0x0000000516167899 */ /* 0x000fe200080006ff */
[C---:B------:R-:W-:Y:S01]  /*2020*/  IMAD.SHL.U32 R3, R0.reuse, 0x100, RZ ;  /* 0x0000010000037824 */ /* 0x040fe200078e00ff */
[----:B------:R-:W-:Y:S01]  /*2030*/  ULEA UR4, UR5, UR32, 0x15 ;  /* 0x0000002005047291 */ /* 0x000fe2000f8ea8ff */
[----:B------:R-:W-:Y:S01]  /*2040*/  IMAD.SHL.U32 R0, R0, 0x80, RZ ;  /* 0x0000008000007824 */ /* 0x000fe200078e00ff */
[----:B------:R-:W-:Y:S02]  /*2050*/  ULOP3.LUT UR22, UR22, 0x80, URZ, 0xc0, !UPT ;  /* 0x0000008016167892 */ /* 0x000fe4000f8ec0ff */
[----:B------:R-:W-:Y:S02]  /*2060*/  LOP3.LUT R3, R2, 0x8070, R3, 0xc8, !PT ;  /* 0x0000807002037812 */ /* 0x000fe400078ec803 */
[----:B------:R-:W-:Y:S01]  /*2070*/  ELECT P0, URZ, PT ;  /* 0x0000000000ff782f */ /* 0x000fe20003800000 */
[----:B------:R-:W-:Y:S01]  /*2080*/  UIADD3 UR4, UPT, UPT, UR4, UR22, URZ ;  /* 0x0000001604047290 */ /* 0x000fe2000fffe0ff */
[----:B------:R-:W-:Y:S01]  /*2090*/  LOP3.LUT R0, R3, 0x3f80, R0, 0xf8, !PT ;  /* 0x00003f8003007812 */ /* 0x000fe200078ef800 */
[----:B------:R-:W-:Y:S01]  /*20a0*/  UMOV UR6, UR27 ;  /* 0x0000001b00067c82 */ /* 0x000fe20008000000 */
[----:B------:R-:W-:-:S02]  /*20b0*/  ISETP.LT.U32.AND P0, PT, R132, 0x80, P0 ;  /* 0x000000808400780c */ /* 0x000fc40000701070 */
[C---:B------:R-:W-:Y:S02]  /*20c0*/  LOP3.LUT R2, R0.reuse, 0x10, RZ, 0x3c, !PT ;  /* 0x0000001000027812 */ /* 0x040fe400078e3cff */
[----:B------:R-:W-:Y:S02]  /*20d0*/  LOP3.LUT R3, R0, 0x20, RZ, 0x3c, !PT ;  /* 0x0000002000037812 */ /* 0x000fe400078e3cff */
[----:B----4-:R-:W2:Y:S01]  /*20e0*/  LDTM.x128 R4, tmem[UR4] ;  /* 0x00000004000479ee */ /* 0x010ea200083c0000 */
[----:B------:R-:W-:Y:S01]  /*20f0*/  NOP ;  /* 0x0000000000007918 */ /* 0x000fe20000000000 */
[----:B------:R-:W-:Y:S02]  /*2100*/  ULEA UR4, UR5, UR12, 0xe ;  /* 0x0000000c05047291 */ /* 0x000fe4000f8e70ff */
[----:B------:R-:W-:-:S03]  /*2110*/  ULEA UR5, UR5, UR13, 0x6 ;  /* 0x0000000d05057291 */ /* 0x000fc6000f8e30ff */
[----:B--2---:R-:W-:Y:S01]  /*2120*/  VOTEU.ANY UP1, P0 ;  /* 0x0000000000ff7886 */ /* 0x004fe20000020100 */
[----:B---3--:R-:W-:Y:S06]  /*2130*/  BAR.SYNC.DEFER_BLOCKING 0x0 ;  /* 0x0000000000007b1d */ /* 0x008fec0000010000 */
[----:B------:R-:W-:Y:S01]  /*2140*/  VOTEU.ANY UP0, P0 ;  /* 0x0000000000ff7886 */ /* 0x000fe20000000100 */
[----:B------:R-:W-:Y:S02]  /*2150*/  F2FP.F16.F32.PACK_AB R4, R5, R4 ;  /* 0x000000040504723e */ /* 0x000fe400000000ff */
[----:B------:R-:W-:-:S02]  /*2160*/  F2FP.F16.F32.PACK_AB R68, R69, R68 ;  /* 0x000000444544723e */ /* 0x000fc400000000ff */
[----:B------:R-:W-:Y:S02]  /*2170*/  F2FP.F16.F32.PACK_AB R5, R7, R6 ;  /* 0x000000060705723e */ /* 0x000fe400000000ff */
[----:B------:R-:W-:Y:S02]  /*2180*/  F2FP.F16.F32.PACK_AB R12, R13, R12 ;  /* 0x0000000c0d0c723e */ /* 0x000fe400000000ff */
[----:B------:R-:W-:Y:S02]  /*2190*/  F2FP.F16.F32.PACK_AB R69, R71, R70 ;  /* 0x000000464745723e */ /* 0x000fe400000000ff */
[----:B------:R-:W-:Y:S02]  /*21a0*/  F2FP.F16.F32.PACK_AB R76, R77, R76 ;  /* 0x0000004c4d4c723e */ /* 0x000fe400000000ff */
[----:B------:R-:W-:Y:S02]  /*21b0*/  F2FP.F16.F32.PACK_AB R6, R9, R8 ;  /* 0x000000080906723e */ /* 0x000fe400000000ff */
[----:B------:R-:W-:-:S02]  /*21c0*/  F2FP.F16.F32.PACK_AB R7, R11, R10 ;  /* 0x0000000a0b07723e */ /* 0x000fc400000000ff */
[----:B------:R-:W-:Y:S02]  /*21d0*/  F2FP.F16.F32.PACK_AB R13, R15, R14 ;  /* 0x0000000e0f0d723e */ /* 0x000fe400000000ff */
[----:B------:R-:W-:Y:S01]  /*21e0*/  F2FP.F16.F32.PACK_AB R20, R21, R20 ;  /* 0x000000141514723e */ /* 0x000fe200000000ff */
[----:B------:R2:W-:Y:S01]  /*21f0*/  STS.128 [R0+UR12], R4 ;  /* 0x0000000400007988 */ /* 0x0005e20008000c0c */
[----:B------:R-:W-:Y:S02]  /*2200*/  F2FP.F16.F32.PACK_AB R70, R73, R72 ;  /* 0x000000484946723e */ /* 0x000fe400000000ff */
[----:B------:R-:W-:Y:S02]  /*2210*/  F2FP.F16.F32.PACK_AB R71, R75, R74 ;  /* 0x0000004a4b47723e */ /* 0x000fe400000000ff */
[----:B------:R-:W-:Y:S02]  /*2220*/  F2FP.F16.F32.PACK_AB R77, R79, R78 ;  /* 0x0000004e4f4d723e */ /* 0x000fe400000000ff */
[----:B------:R-:W-:Y:S01]  /*2230*/  F2FP.F16.F32.PACK_AB R84, R85, R84 ;  /* 0x000000545554723e */ /* 0x000fe200000000ff */
[----:B------:R3:W-:Y:S01]  /*2240*/  STS.128 [R0+UR12+0x4000], R68 ;  /* 0x0040004400007988 */ /* 0x0007e20008000c0c */
[----:B------:R-:W-:-:S02]  /*2250*/  F2FP.F16.F32.PACK_AB R14, R17, R16 ;  /* 0x00000010110e723e */ /* 0x000fc400000000ff */
[----:B------:R-:W-:Y:S02]  /*2260*/  F2FP.F16.F32.PACK_AB R15, R19, R18 ;  /* 0x00000012130f723e */ /* 0x000fe400000000ff */
[----:B------:R-:W-:Y:S02]  /*2270*/  F2FP.F16.F32.PACK_AB R21, R23, R22 ;  /* 0x000000161715723e */ /* 0x000fe400000000ff */
[----:B------:R-:W-:Y:S01]  /*2280*/  F2FP.F16.F32.PACK_AB R28, R29, R28 ;  /* 0x0000001c1d1c723e */ /* 0x000fe200000000ff */
[----:B------:R4:W-:Y:S01]  /*2290*/  STS.128 [R2+UR12], R12 ;  /* 0x0000000c02007988 */ /* 0x0009e20008000c0c */
[----:B------:R-:W-:Y:S02]  /*22a0*/  F2FP.F16.F32.PACK_AB R78, R81, R80 ;  /* 0x00000050514e723e */ /* 0x000fe400000000ff */
[----:B------:R-:W-:Y:S02]  /*22b0*/  F2FP.F16.F32.PACK_AB R79, R83, R82 ;  /* 0x00000052534f723e */ /* 0x000fe400000000ff */
[----:B------:R-:W-:-:S02]  /*22c0*/  F2FP.F16.F32.PACK_AB R85, R87, R86 ;  /* 0x000000565755723e */ /* 0x000fc400000000ff */
[----:B------:R-:W-:Y:S01]  /*22d0*/  F2FP.F16.F32.PACK_AB R92, R93, R92 ;  /* 0x0000005c5d5c723e */ /* 0x000fe200000000ff */
[----:B------:R4:W-:Y:S01]  /*22e0*/  STS.128 [R2+UR12+0x4000], R76 ;  /* 0x0040004c02007988 */ /* 0x0009e20008000c0c */
[----:B------:R-:W-:Y:S02]  /*22f0*/  F2FP.F16.F32.PACK_AB R22, R25, R24 ;  /* 0x000000181916723e */ /* 0x000fe400000000ff */
[----:B------:R-:W-:Y:S02]  /*2300*/  F2FP.F16.F32.PACK_AB R23, R27, R26 ;  /* 0x0000001a1b17723e */ /* 0x000fe400000000ff */
[----:B------:R-:W-:Y:S02]  /*2310*/  F2FP.F16.F32.PACK_AB R29, R31, R30 ;  /* 0x0000001e1f1d723e */ /* 0x000fe400000000ff */
[----:B------:R-:W-:Y:S01]  /*2320*/  F2FP.F16.F32.PACK_AB R36, R37, R36 ;  /* 0x000000242524723e */ /* 0x000fe200000000ff */
[----:B------:R4:W-:Y:S01]  /*2330*/  STS.128 [R3+UR12], R20 ;  /* 0x0000001403007988 */ /* 0x0009e20008000c0c */
[----:B------:R-:W-:-:S02]  /*2340*/  F2FP.F16.F32.PACK_AB R86, R89, R88 ;  /* 0x000000585956723e */ /* 0x000fc400000000ff */
[----:B------:R-:W-:Y:S02]  /*2350*/  F2FP.F16.F32.PACK_AB R87, R91, R90 ;  /* 0x0000005a5b57723e */ /* 0x000fe400000000ff */
[----:B------:R-:W-:Y:S02]  /*2360*/  F2FP.F16.F32.PACK_AB R93, R95, R94 ;  /* 0x0000005e5f5d723e */ /* 0x000fe400000000ff */
[----:B------:R-:W-:Y:S01]  /*2370*/  F2FP.F16.F32.PACK_AB R100, R101, R100 ;  /* 0x000000646564723e */ /* 0x000fe200000000ff */
[----:B------:R4:W-:Y:S01]  /*2380*/  STS.128 [R3+UR12+0x4000], R84 ;  /* 0x0040005403007988 */ /* 0x0009e20008000c0c */
[----:B------:R-:W-:Y:S02]  /*2390*/  F2FP.F16.F32.PACK_AB R30, R33, R32 ;  /* 0x00000020211e723e */ /* 0x000fe400000000ff */
[----:B------:R-:W-:Y:S02]  /*23a0*/  F2FP.F16.F32.PACK_AB R31, R35, R34 ;  /* 0x00000022231f723e */ /* 0x000fe400000000ff */
[----:B------:R-:W-:-:S02]  /*23b0*/  F2FP.F16.F32.PACK_AB R37, R39, R38 ;  /* 0x000000262725723e */ /* 0x000fc400000000ff */
[----:B------:R-:W-:Y:S02]  /*23c0*/  F2FP.F16.F32.PACK_AB R44, R45, R44 ;  /* 0x0000002c2d2c723e */ /* 0x000fe400000000ff */
[----:B------:R-:W-:Y:S02]  /*23d0*/  F2FP.F16.F32.PACK_AB R94, R97, R96 ;  /* 0x00000060615e723e */ /* 0x000fe400000000ff */
[----:B------:R-:W-:Y:S02]  /*23e0*/  F2FP.F16.F32.PACK_AB R95, R99, R98 ;  /* 0x00000062635f723e */ /* 0x000fe400000000ff */
[----:B------:R-:W-:Y:S02]  /*23f0*/  F2FP.F16.F32.PACK_AB R101, R103, R102 ;  /* 0x000000666765723e */ /* 0x000fe400000000ff */
[----:B------:R-:W-:Y:S02]  /*2400*/  F2FP.F16.F32.PACK_AB R108, R109, R108 ;  /* 0x0000006c6d6c723e */ /* 0x000fe400000000ff */
[----:B------:R-:W-:-:S02]  /*2410*/  LOP3.LUT R8, R0, 0x30, RZ, 0x3c, !PT ;  /* 0x0000003000087812 */ /* 0x000fc400078e3cff */
[----:B------:R-:W-:Y:S02]  /*2420*/  F2FP.F16.F32.PACK_AB R38, R41, R40 ;  /* 0x000000282926723e */ /* 0x000fe400000000ff */
[----:B------:R-:W-:Y:S01]  /*2430*/  F2FP.F16.F32.PACK_AB R39, R43, R42 ;  /* 0x0000002a2b27723e */ /* 0x000fe200000000ff */
[----:B------:R4:W-:Y:S01]  /*2440*/  STS.128 [R8+UR12], R28 ;  /* 0x0000001c08007988 */ /* 0x0009e20008000c0c */
[----:B------:R-:W-:Y:S02]  /*2450*/  F2FP.F16.F32.PACK_AB R45, R47, R46 ;  /* 0x0000002e2f2d723e */ /* 0x000fe400000000ff */
[----:B------:R-:W-:Y:S01]  /*2460*/  F2FP.F16.F32.PACK_AB R52, R53, R52 ;  /* 0x000000343534723e */ /* 0x000fe200000000ff */
[----:B------:R4:W-:Y:S01]  /*2470*/  STS.128 [R8+UR12+0x4000], R92 ;  /* 0x0040005c08007988 */ /* 0x0009e20008000c0c */
[----:B------:R-:W-:Y:S02]  /*2480*/  F2FP.F16.F32.PACK_AB R102, R105, R104 ;  /* 0x000000686966723e */ /* 0x000fe400000000ff */
[----:B------:R-:W-:-:S02]  /*2490*/  F2FP.F16.F32.PACK_AB R103, R107, R106 ;  /* 0x0000006a6b67723e */ /* 0x000fc400000000ff */
[----:B------:R-:W-:Y:S02]  /*24a0*/  F2FP.F16.F32.PACK_AB R109, R111, R110 ;  /* 0x0000006e6f6d723e */ /* 0x000fe400000000ff */
[----:B------:R-:W-:Y:S02]  /*24b0*/  F2FP.F16.F32.PACK_AB R116, R117, R116 ;  /* 0x000000747574723e */ /* 0x000fe400000000ff */
[----:B------:R-:W-:Y:S02]  /*24c0*/  LOP3.LUT R9, R0, 0x40, RZ, 0x3c, !PT ;  /* 0x0000004000097812 */ /* 0x000fe400078e3cff */
[----:B------:R-:W-:Y:S02]  /*24d0*/  F2FP.F16.F32.PACK_AB R46, R49, R48 ;  /* 0x00000030312e723e */ /* 0x000fe400000000ff */
[----:B------:R-:W-:Y:S01]  /*24e0*/  F2FP.F16.F32.PACK_AB R47, R51, R50 ;  /* 0x00000032332f723e */ /* 0x000fe200000000ff */
[----:B------:R4:W-:Y:S01]  /*24f0*/  STS.128 [R9+UR12], R36 ;  /* 0x0000002409007988 */ /* 0x0009e20008000c0c */
[----:B------:R-:W-:-:S02]  /*2500*/  F2FP.F16.F32.PACK_AB R53, R55, R54 ;  /* 0x000000363735723e */ /* 0x000fc400000000ff */
[----:B------:R-:W-:Y:S01]  /*2510*/  F2FP.F16.F32.PACK_AB R60, R61, R60 ;  /* 0x0000003c3d3c723e */ /* 0x000fe200000000ff */
[----:B------:R4:W-:Y:S01]  /*2520*/  STS.128 [R9+UR12+0x4000], R100 ;  /* 0x0040006409007988 */ /* 0x0009e20008000c0c */
        /* <DEDUP_REMOVED lines=13> */
[C---:B--2---:R-:W-:Y:S02]  /*2600*/  LOP3.LUT R4, R0.reuse, 0x60, RZ, 0x3c, !PT ;  /* 0x0000006000047812 */ /* 0x044fe400078e3cff */
[----:B------:R-:W-:Y:S02]  /*2610*/  F2FP.F16.F32.PACK_AB R62, R65, R64 ;  /* 0x00000040413e723e */ /* 0x000fe400000000ff */
[----:B------:R-:W-:Y:S01]  /*2620*/  F2FP.F16.F32.PACK_AB R63, R67, R66 ;  /* 0x00000042433f723e */ /* 0x000fe200000000ff */
[----:B------:R4:W-:Y:S01]  /*2630*/  STS.128 [R4+UR12], R52 ;  /* 0x0000003404007988 */ /* 0x0009e20008000c0c */
[----:B------:R-:W-:Y:S02]  /*2640*/  F2FP.F16.F32.PACK_AB R126, R129, R128 ;  /* 0x00000080817e723e */ /* 0x000fe400000000ff */
[----:B------:R-:W-:Y:S01]  /*2650*/  F2FP.F16.F32.PACK_AB R127, R131, R130 ;  /* 0x00000082837f723e */ /* 0x000fe200000000ff */
[----:B------:R4:W-:Y:S01]  /*2660*/  STS.128 [R4+UR12+0x4000], R116 ;  /* 0x0040007404007988 */ /* 0x0009e20008000c0c */
[----:B---3--:R-:W-:-:S05]  /*2670*/  LOP3.LUT R0, R0, 0x70, RZ, 0x3c, !PT ;  /* 0x0000007000007812 */ /* 0x008fca00078e3cff */
[----:B------:R4:W-:Y:S04]  /*2680*/  STS.128 [R0+UR12], R60 ;  /* 0x0000003c00007988 */ /* 0x0009e80008000c0c */
[----:B------:R4:W-:Y:S01]  /*2690*/  STS.128 [R0+UR12+0x4000], R124 ;  /* 0x0040007c00007988 */ /* 0x0009e20008000c0c */
[----:B------:R2:W-:Y:S06]  /*26a0*/  MEMBAR.ALL.CTA ;  /* 0x0000000000007992 */ /* 0x0005ec0000008000 */
[----:B--2---:R-:W2:Y:S02]  /*26b0*/  FENCE.VIEW.ASYNC.S ;  /* 0x00000000000073c6 */ /* 0x004ea40000000000 */
[----:B--2---:R-:W-:Y:S06]  /*26c0*/  BAR.SYNC.DEFER_BLOCKING 0x0 ;  /* 0x0000000000007b1d */ /* 0x004fec0000010000 */
[----:B------:R4:W-:Y:S01]  /*26d0*/  @UP1 UTMASTG.2D [UR4], [UR14] ;  /* 0x000000040e0013b5 */ /* 0x0009e20008008000 */
[----:B------:R0:W-:Y:S01]  /*26e0*/  UTMACMDFLUSH ;  /* 0x00000000000079b7 */ /* 0x0001e20000000000 */
[----:B------:R-:W-:-:S04]  /*26f0*/  DEPBAR.LE SB0, 0x0 ;  /* 0x000080000000791a */ /* 0x000fc80000000000 */
[----:B------:R-:W-:Y:S08]  /*2700*/  BAR.SYNC.DEFER_BLOCKING 0x0 ;  /* 0x0000000000007b1d */ /* 0x000ff00000010000 */
[----:B------:R-:W-:Y:S06]  /*2710*/  BAR.SYNC.DEFER_BLOCKING 0x0 ;  /* 0x0000000000007b1d */ /* 0x000fec0000010000 */
[----:B----4-:R-:W-:Y:S05]  /*2720*/  @P2 BRA `(.L_x_63) ;  /* 0x0000000000a02947 */ /* 0x010fea0003800000 */
[----:B------:R-:W2:Y:S01]  /*2730*/  S2UR UR5, SR_CgaCtaId ;  /* 0x00000000000579c3 */ /* 0x000ea20000008800 */
[----:B------:R-:W-:Y:S01]  /*2740*/  NOP ;  /* 0x0000000000007918 */ /* 0x000fe20000000000 */
[----:B------:R-:W-:Y:S01]  /*2750*/  UMOV UR4, 0x50 ;  /* 0x0000005000047882 */ /* 0x000fe20000000000 */
[----:B------:R-:W-:Y:S02]  /*2760*/  IMAD.U32 R0, RZ, RZ, UR32 ;  /* 0x00000020ff007e24 */ /* 0x000fe4000f8e00ff */
[----:B------:R-:W-:Y:S02]  /*2770*/  IMAD.MOV.U32 R3, RZ, RZ, 0xff ;  /* 0x000000ffff037424 */ /* 0x000fe400078e00ff */
[----:B------:R-:W-:Y:S01]  /*2780*/  IMAD.MOV.U32 R7, RZ, RZ, 0x1 ;  /* 0x00000001ff077424 */ /* 0x000fe200078e00ff */
[----:B------:R-:W-:-:S04]  /*2790*/  LOP3.LUT R0, R0, 0xffff, RZ, 0xc0, !PT ;  /* 0x0000ffff00007812 */ /* 0x000fc800078ec0ff */
[----:B------:R-:W-:-:S05]  /*27a0*/  SHF.R.U32.HI R0, RZ, 0x5, R0 ;  /* 0x00000005ff007819 */ /* 0x000fca0000011600 */
[----:B------:R-:W-:Y:S01]  /*27b0*/  VIADD R2, R0, 0x10 ;  /* 0x0000001000027836 */ /* 0x000fe20000000000 */
[----:B------:R-:W-:Y:S01]  /*27c0*/  SHF.L.U32 R0, R3, R0, RZ ;  /* 0x0000000003007219 */ /* 0x000fe200000006ff */
[----:B--2---:R-:W-:-:S03]  /*27d0*/  ULEA UR6, UR5, UR4, 0x18 ;  /* 0x0000000405067291 */ /* 0x004fc6000f8ec0ff */
[----:B------:R-:W-:-:S04]  /*27e0*/  SHF.L.U32 R3, R7, R2, RZ ;  /* 0x0000000207037219 */ /* 0x000fc800000006ff */
[----:B------:R-:W-:Y:S02]  /*27f0*/  LOP3.LUT R0, R3, R0, RZ, 0xfc, !PT ;  /* 0x0000000003007212 */ /* 0x000fe400078efcff */
[----:B------:R-:W2:Y:S02]  /*2800*/  LDS R5, [UR6] ;  /* 0x00000006ff057984 */ /* 0x000ea40008000800 */
[C---:B------:R-:W-:Y:S02]  /*2810*/  LOP3.LUT R2, R0.reuse, 0xffff, RZ, 0xc0, !PT ;  /* 0x0000ffff00027812 */ /* 0x040fe400078ec0ff */
[----:B--2---:R-:W-:-:S04]  /*2820*/  LOP3.LUT R3, R0, 0xffff, R5, 0x80, !PT ;  /* 0x0000ffff00037812 */ /* 0x004fc800078e8005 */
[----:B------:R-:W-:-:S13]  /*2830*/  ISETP.NE.AND P0, PT, R3, R2, PT ;  /* 0x000000020300720c */ /* 0x000fda0003f05270 */
[----:B------:R-:W-:Y:S05]  /*2840*/  @P0 BRA `(.L_x_64) ;  /* 0x0000000000500947 */ /* 0x000fea0003800000 */
[----:B------:R-:W-:Y:S02]  /*2850*/  SHF.R.U32.HI R5, RZ, 0x10, R5 ;  /* 0x00000010ff057819 */ /* 0x000fe40000011605 */
[----:B------:R-:W-:-:S04]  /*2860*/  SHF.R.U32.HI R2, RZ, 0x10, R0 ;  /* 0x00000010ff027819 */ /* 0x000fc80000011600 */
[----:B------:R-:W-:-:S04]  /*2870*/  LOP3.LUT R5, R5, R2, RZ, 0xc0, !PT ;  /* 0x0000000205057212 */ /* 0x000fc800078ec0ff */
[----:B------:R-:W-:-:S13]  /*2880*/  ISETP.NE.AND P0, PT, R5, R2, PT ;  /* 0x000000020500720c */ /* 0x000fda0003f05270 */
[----:B------:R-:W-:Y:S05]  /*2890*/  @P0 BRA `(.L_x_65) ;  /* 0x0000000000300947 */ /* 0x000fea0003800000 */
[----:B------:R-:W-:Y:S01]  /*28a0*/  R2UR UR4, R0 ;  /* 0x00000000000472ca */ /* 0x000fe200000e0000 */
[----:B------:R-:W-:Y:S01]  /*28b0*/  VOTEU.ANY UR5, UPT, PT ;  /* 0x0000000000057886 */ /* 0x000fe200038e0100 */
[----:B------:R-:W2:Y:S01]  /*28c0*/  S2R R0, SR_LANEID ;  /* 0x0000000000007919 */ /* 0x000ea20000000000 */
[----:B------:R-:W-:-:S10]  /*28d0*/  UFLO.U32 UR5, UR5 ;  /* 0x00000005000572bd */ /* 0x000fd400080e0000 */
[----:B------:R-:W-:-:S06]  /*28e0*/  ULOP3.LUT UR4, URZ, UR4, URZ, 0x33, !UPT ;  /* 0x00000004ff047292 */ /* 0x000fcc000f8e33ff */
[----:B------:R-:W-:-:S04]  /*28f0*/  IMAD.U32 R2, RZ, RZ, UR4 ;  /* 0x00000004ff027e24 */ /* 0x000fc8000f8e00ff */
[----:B------:R-:W3:Y:S02]  /*2900*/  REDUX UR7, R2 ;  /* 0x00000000020773c4 */ /* 0x000ee40000000000 */
[----:B------:R4:W-:Y:S01]  /*2910*/  UTCATOMSWS.AND URZ, UR4 ;  /* 0x0000000400ff79e3 */ /* 0x0009e20008000000 */
[----:B--2---:R-:W-:Y:S01]  /*2920*/  ISETP.EQ.U32.AND P0, PT, R0, UR5, PT ;  /* 0x0000000500007c0c */ /* 0x004fe2000bf02070 */
[----:B---3--:R-:W-:-:S12]  /*2930*/  IMAD.U32 R0, RZ, RZ, UR7 ;  /* 0x00000007ff007e24 */ /* 0x008fd8000f8e00ff */
[----:B------:R4:W-:Y:S01]  /*2940*/  @P0 ATOMS.AND RZ, [UR6], R0 ;  /* 0x00000000ffff098c */ /* 0x0009e2000a800006 */
[----:B------:R-:W-:Y:S05]  /*2950*/  BRA `(.L_x_63) ;  /* 0x0000000000147947 */ /* 0x000fea0003800000 */
.L_x_65:
[----:B------:R-:W-:-:S07]  /*2960*/  MOV R2, 0x2980 ;  /* 0x0000298000027802 */ /* 0x000fce0000000f00 */
[----:B-1----:R-:W-:Y:S05]  /*2970*/  CALL.REL.NOINC `($__internal_0_$__cuda_sm10x_tcgen05_guardrail_trap_col_being_dealloced_not_returned_by_alloc) ;  /* 0x0000000000447944 */ /* 0x002fea0003c00000 */
[----:B------:R-:W-:Y:S05]  /*2980*/  BRA `(.L_x_63) ;  /* 0x0000000000087947 */ /* 0x000fea0003800000 */
.L_x_64:
[----:B------:R-:W-:-:S07]  /*2990*/  MOV R2, 0x29b0 ;  /* 0x000029b000027802 */ /* 0x000fce0000000f00 */
[----:B-1----:R-:W-:Y:S05]  /*29a0*/  CALL.REL.NOINC `($__internal_2_$__cuda_sm10x_tcgen05_guardrail_trap_unallocated_columns_being_dealloced) ;  /* 0x0000000000507944 */ /* 0x002fea0003c00000 */
.L_x_63:
[----:B------:R-:W-:Y:S01]  /*29b0*/  NOP ;  /* 0x0000000000007918 */ /* 0x000fe20000000000 */
[----:B----4-:R-:W-:Y:S05]  /*29c0*/  EXIT ;  /* 0x000000000000794d */ /* 0x010fea0003800000 */
.L_x_54:
[----:B------:R-:W2:Y:S02]  /*29d0*/  SYNCS.PHASECHK.TRANS64.TRYWAIT P0, [UR12+0x6000], RZ ;  /* 0x006000ffff0075a7 */ /* 0x000ea4000800110c */
[----:B--2---:R-:W-:Y:S05]  /*29e0*/  @!P0 BRA `(.L_x_54) ;  /* 0xfffffffc00f88947 */ /* 0x004fea000383ffff */
[----:B------:R-:W-:Y:S05]  /*29f0*/  BRA `(.L_x_66) ;  /* 0xfffffff0003c7947 */ /* 0x000fea000383ffff */
.L_x_56:
[----:B------:R-:W2:Y:S02]  /*2a00*/  SYNCS.PHASECHK.TRANS64.TRYWAIT P1, [UR12+0x6010], RZ ;  /* 0x006010ffff0075a7 */ /* 0x000ea4000802110c */
[----:B--2---:R-:W-:Y:S05]  /*2a10*/  @!P1 BRA `(.L_x_56) ;  /* 0xfffffffc00f89947 */ /* 0x004fea000383ffff */
[----:B------:R-:W-:Y:S05]  /*2a20*/  BRA `(.L_x_67) ;  /* 0xfffffff000807947 */ /* 0x000fea000383ffff */
.L_x_57:
[----:B------:R-:W3:Y:S02]  /*2a30*/  SYNCS.PHASECHK.TRANS64.TRYWAIT P0, [UR12+0x6000], R3 ;  /* 0x00600003ff0075a7 */ /* 0x000ee4000800110c */
[----:B---3--:R-:W-:Y:S05]  /*2a40*/  @!P0 BRA `(.L_x_57) ;  /* 0xfffffffc00f88947 */ /* 0x008fea000383ffff */
[----:B------:R-:W-:Y:S05]  /*2a50*/  BRA `(.L_x_68) ;  /* 0xfffffff000f87947 */ /* 0x000fea000383ffff */
.L_x_59:
[----:B------:R-:W3:Y:S02]  /*2a60*/  SYNCS.PHASECHK.TRANS64.TRYWAIT P0, [UR12+0x6010], R3 ;  /* 0x00601003ff0075a7 */ /* 0x000ee4000800110c */
[----:B---3--:R-:W-:Y:S05]  /*2a70*/  @!P0 BRA `(.L_x_59) ;  /* 0xfffffffc00f88947 */ /* 0x008fea000383ffff */
[----:B------:R-:W-:Y:S05]  /*2a80*/  BRA `(.L_x_69) ;  /* 0xfffffff400307947 */ /* 0x000fea000383ffff */
        .weak           $__internal_0_$__cuda_sm10x_tcgen05_guardrail_trap_col_being_dealloced_not_returned_by_alloc
        .type           $__internal_0_$__cuda_sm10x_tcgen05_guardrail_trap_col_being_dealloced_not_returned_by_alloc,@function
        .size           $__internal_0_$__cuda_sm10x_tcgen05_guardrail_trap_col_being_dealloced_not_returned_by_alloc,($__internal_1_$__cuda_sm10x_tcgen05_guardrail_trap_phase_invalid_during_alloc - $__internal_0_$__cuda_sm10x_tcgen05_guardrail_trap_col_being_dealloced_not_returned_by_alloc)
$__internal_0_$__cuda_sm10x_tcgen05_guardrail_trap_col_being_dealloced_not_returned_by_alloc:
[----:B------:R-:W-:Y:S05]  /*2a90*/  BPT.TRAP 0x1 ;  /* 0x000000040000795c */ /* 0x000fea0000300000 */
[----:B------:R-:W-:-:S04]  /*2aa0*/  IMAD.MOV.U32 R3, RZ, RZ, 0x0 ;  /* 0x00000000ff037424 */ /* 0x000fc800078e00ff */
[----:B------:R-:W-:Y:S05]  /*2ab0*/  RET.REL.NODEC R2 `(gluon_tcgen05) ;  /* 0xffffffd402507950 */ /* 0x000fea0003c3ffff */
        .weak           $__internal_1_$__cuda_sm10x_tcgen05_guardrail_trap_phase_invalid_during_alloc
        .type           $__internal_1_$__cuda_sm10x_tcgen05_guardrail_trap_phase_invalid_during_alloc,@function
        .size           $__internal_1_$__cuda_sm10x_tcgen05_guardrail_trap_phase_invalid_during_alloc,($__internal_2_$__cuda_sm10x_tcgen05_guardrail_trap_unallocated_columns_being_dealloced - $__internal_1_$__cuda_sm10x_tcgen05_guardrail_trap_phase_invalid_during_alloc)
$__internal_1_$__cuda_sm10x_tcgen05_guardrail_trap_phase_invalid_during_alloc:
[----:B------:R-:W-:Y:S05]  /*2ac0*/  BPT.TRAP 0x1 ;  /* 0x000000040000795c */ /* 0x000fea0000300000 */
[----:B------:R-:W-:-:S04]  /*2ad0*/  IMAD.MOV.U32 R3, RZ, RZ, 0x0 ;  /* 0x00000000ff037424 */ /* 0x000fc800078e00ff */
[----:B------:R-:W-:Y:S05]  /*2ae0*/  RET.REL.NODEC R2 `(gluon_tcgen05) ;  /* 0xffffffd402447950 */ /* 0x000fea0003c3ffff */
        .weak           $__internal_2_$__cuda_sm10x_tcgen05_guardrail_trap_unallocated_columns_being_dealloced
        .type           $__internal_2_$__cuda_sm10x_tcgen05_guardrail_trap_unallocated_columns_being_dealloced,@function
        .size           $__internal_2_$__cuda_sm10x_tcgen05_guardrail_trap_unallocated_columns_being_dealloced,(.L_x_73 - $__internal_2_$__cuda_sm10x_tcgen05_guardrail_trap_unallocated_columns_being_dealloced)
$__internal_2_$__cuda_sm10x_tcgen05_guardrail_trap_unallocated_columns_being_dealloced:
[----:B------:R-:W-:Y:S05]  /*2af0*/  BPT.TRAP 0x1 ;  /* 0x000000040000795c */ /* 0x000fea0000300000 */
[----:B------:R-:W-:-:S04]  /*2b00*/  IMAD.MOV.U32 R3, RZ, RZ, 0x0 ;  /* 0x00000000ff037424 */ /* 0x000fc800078e00ff */
[----:B------:R-:W-:Y:S05]  /*2b10*/  RET.REL.NODEC R2 `(gluon_tcgen05) ;  /* 0xffffffd402387950 */ /* 0x000fea0003c3ffff */
.L_x_70:
[----:B------:R-:W-:-:S00]  /*2b20*/  BRA `(.L_x_70) ;  /* 0xfffffffc00fc7947 */ /* 0x000fc0000383ffff */
[----:B------:R-:W-:-:S00]  /*2b30*/  NOP ;  /* 0x0000000000007918 */ /* 0x000fc00000000000 */
        /* <DEDUP_REMOVED lines=12> */
.L_x_73:


//--------------------- .nv.shared.gluon_tcgen05  --------------------------
	.section	.nv.shared.gluon_tcgen05,"aw",@nobits
	.sectionflags	@""
	.align	16
	.zero		1024


//--------------------- .nv.shared.reserved.0     --------------------------
	.section	.nv.shared.reserved.0,"aw",@nobits
	.align	8
	.weak		__nv_reservedSMEM_offset_0_alias
	.size		__nv_reservedSMEM_offset_0_alias, 0, 64
	.other		__nv_reservedSMEM_offset_0_alias,@"STO_CUDA_RESERVED_SHARED STV_DEFAULT"
__nv_reservedSMEM_offset_0_alias:
	.zero		0
.nv.shared.reserved.0:
	.zero		64
	.weak		__nv_reservedSMEM_allocation_phase
	.type		__nv_reservedSMEM_allocation_phase,@object
	.size		__nv_reservedSMEM_allocation_phase,(.L_0 - __nv_reservedSMEM_allocation_phase)
__nv_reservedSMEM_allocation_phase:
	.zero		1
.L_0:
	.zero		7
	.weak		__nv_reservedSMEM_devtool_atexit_pc
	.type		__nv_reservedSMEM_devtool_atexit_pc,@object
	.size		__nv_reservedSMEM_devtool_atexit_pc,(__nv_reservedSMEM_allocation_mask - __nv_reservedSMEM_devtool_atexit_pc)
__nv_reservedSMEM_devtool_atexit_pc:
	.zero		8
	.weak		__nv_reservedSMEM_allocation_mask
	.type		__nv_reservedSMEM_allocation_mask,@object
	.size		__nv_reservedSMEM_allocation_mask,(.L_2 - __nv_reservedSMEM_allocation_mask)
__nv_reservedSMEM_allocation_mask:
	.zero		4
.L_2:


//--------------------- .nv.constant0.gluon_tcgen05 --------------------------
	.section	.nv.constant0.gluon_tcgen05,"a",@progbits
	.sectionflags	@""
	.align	4
.nv.constant0.gluon_tcgen05:
	.zero		976


//--------------------- SYMBOLS --------------------------

	.type		.nv.reservedSmem.offset0,@object
	.size		.nv.reservedSmem.offset0,0x4
	.type		.nv.reservedSmem.cap,@object
	.size		.nv.reservedSmem.cap,0x4
